	.target	sm_100a

	.elftype	@"ET_EXEC"


//--------------------- .note.nv.tkinfo           --------------------------
	.section	.note.nv.tkinfo,"",@"SHT_NOTE"
	.sectionflags	@"SHF_NOTE_NV_TKINFO"
	.tkinfo
        /*0018*/ 	.word	0x00000002
        /*0030*/ 	.string	""
        /*0030*/ 	.string	"ptxas"
        /*0030*/ 	.string	"Cuda compilation tools, release 13.0, V13.0.88"
        /*0030*/ 	.string	"Build cuda_13.0.r13.0/compiler.36424714_0"
        /*0030*/ 	.string	"-arch sm_100a -m 64 "



//--------------------- .note.nv.cuinfo           --------------------------
	.section	.note.nv.cuinfo,"",@"SHT_NOTE"
	.sectionflags	@"SHF_NOTE_NV_CUINFO"
        /*0018*/ 	.short	0x0002
        /*001a*/ 	.short	0x0064
        /*001c*/ 	.short	0x0082
	.zero		2


//--------------------- .nv.info                  --------------------------
	.section	.nv.info,"",@"SHT_CUDA_INFO"
	.align	4


	//----- nvinfo : EIATTR_REGCOUNT
	.align		4
        /*0000*/ 	.byte	0x04, 0x2f
        /*0002*/ 	.short	(.L_19 - .L_18)
	.align		4
.L_18:
        /*0004*/ 	.word	index@(_ZN7cutlass13device_kernelINS_4gemm6kernel13GemmUniversalIN4cute5tupleIJiiiiEEENS1_10collective13CollectiveMmaINS1_35MainloopSm100TmaUmmaWarpSpecializedILi3ELi2ELi4ENS5_IJNS4_1CILi2EEENSA_ILi1EEESC_EEEEENS5_IJNSA_ILi256EEENSA_ILi64EEESG_EEENS_10tfloat32_tENS5_IJlSC_lEEESI_SJ_NS4_8TiledMMAINS4_8MMA_AtomIJNS4_23SM100_MMA_TF32_2x1SM_SSISI_SI_fLi256ELi64ELNS4_4UMMA5MajorE0ELSO_0ELNSN_7ScaleInE0ELSP_0EEEEEENS4_6LayoutINS5_IJSC_SC_SC_EEENS5_IJNSA_ILi0EEESU_SU_EEEEENS5_IJNS4_10UnderscoreESX_SX_EEEEENS4_18SM100_TMA_2SM_LOADENS4_14ComposedLayoutINS4_7SwizzleILi3ELi4ELi3EEENS4_18smem_ptr_flag_bitsILi32EEENSS_INS5_IJNSA_ILi8EEENSA_ILi32EEEEEENS5_IJS17_SC_EEEEEEEvNS4_8identityES10_S1B_vS1C_EENS_8epilogue10collective18CollectiveEpilogueINS1E_23Sm100TmaWarpSpecializedILi4ELi2ELi16ELb1ELb0EEEJNS5_IJNSA_ILi128EEESG_SG_EEENS5_IJNSS_IS1J_SC_EENSS_INSA_ILi16EEESC_EEEEESI_SJ_SI_SJ_NS1E_6fusion15FusionCallbacksIS1I_NS1P_17LinearCombinationISI_fSI_fLNS_15FloatRoundStyleE2EEES1K_S1O_JEEENS4_5SM1004TMEM4LOAD26SM100_TMEM_LOAD_32dp32b16xENS4_13SM90_TMA_LOADENS11_INS12_ILi2ELi4ELi3EEES15_NSS_INS5_IJS16_S1M_EEENS5_IJS1M_SC_EEEEEEENS4_39AutoVectorizingCopyWithAssumedAlignmentILi128EEENS4_14SM90_TMA_STOREES24_S26_S26_EEEvvEEEEvNT_6ParamsE)
        /*0008*/ 	.word	0x00000060


	//----- nvinfo : EIATTR_FRAME_SIZE
	.align		4
.L_19:
        /*000c*/ 	.byte	0x04, 0x11
        /*000e*/ 	.short	(.L_21 - .L_20)
	.align		4
.L_20:
        /*0010*/ 	.word	index@($__internal_2_$__cuda_sm10x_tcgen05_guardrail_trap_unallocated_columns_being_dealloced)
        /*0014*/ 	.word	0x00000000


	//----- nvinfo : EIATTR_FRAME_SIZE
	.align		4
.L_21:
        /*0018*/ 	.byte	0x04, 0x11
        /*001a*/ 	.short	(.L_23 - .L_22)
	.align		4
.L_22:
        /*001c*/ 	.word	index@($__internal_1_$__cuda_sm10x_tcgen05_guardrail_trap_phase_invalid_during_alloc)
        /*0020*/ 	.word	0x00000000


	//----- nvinfo : EIATTR_FRAME_SIZE
	.align		4
.L_23:
        /*0024*/ 	.byte	0x04, 0x11
        /*0026*/ 	.short	(.L_25 - .L_24)
	.align		4
.L_24:
        /*0028*/ 	.word	index@($__internal_0_$__cuda_sm10x_tcgen05_guardrail_trap_col_being_dealloced_not_returned_by_alloc)
        /*002c*/ 	.word	0x00000000


	//----- nvinfo : EIATTR_FRAME_SIZE
	.align		4
.L_25:
        /*0030*/ 	.byte	0x04, 0x11
        /*0032*/ 	.short	(.L_27 - .L_26)
	.align		4
.L_26:
        /*0034*/ 	.word	index@(_ZN7cutlass13device_kernelINS_4gemm6kernel13GemmUniversalIN4cute5tupleIJiiiiEEENS1_10collective13CollectiveMmaINS1_35MainloopSm100TmaUmmaWarpSpecializedILi3ELi2ELi4ENS5_IJNS4_1CILi2EEENSA_ILi1EEESC_EEEEENS5_IJNSA_ILi256EEENSA_ILi64EEESG_EEENS_10tfloat32_tENS5_IJlSC_lEEESI_SJ_NS4_8TiledMMAINS4_8MMA_AtomIJNS4_23SM100_MMA_TF32_2x1SM_SSISI_SI_fLi256ELi64ELNS4_4UMMA5MajorE0ELSO_0ELNSN_7ScaleInE0ELSP_0EEEEEENS4_6LayoutINS5_IJSC_SC_SC_EEENS5_IJNSA_ILi0EEESU_SU_EEEEENS5_IJNS4_10UnderscoreESX_SX_EEEEENS4_18SM100_TMA_2SM_LOADENS4_14ComposedLayoutINS4_7SwizzleILi3ELi4ELi3EEENS4_18smem_ptr_flag_bitsILi32EEENSS_INS5_IJNSA_ILi8EEENSA_ILi32EEEEEENS5_IJS17_SC_EEEEEEEvNS4_8identityES10_S1B_vS1C_EENS_8epilogue10collective18CollectiveEpilogueINS1E_23Sm100TmaWarpSpecializedILi4ELi2ELi16ELb1ELb0EEEJNS5_IJNSA_ILi128EEESG_SG_EEENS5_IJNSS_IS1J_SC_EENSS_INSA_ILi16EEESC_EEEEESI_SJ_SI_SJ_NS1E_6fusion15FusionCallbacksIS1I_NS1P_17LinearCombinationISI_fSI_fLNS_15FloatRoundStyleE2EEES1K_S1O_JEEENS4_5SM1004TMEM4LOAD26SM100_TMEM_LOAD_32dp32b16xENS4_13SM90_TMA_LOADENS11_INS12_ILi2ELi4ELi3EEES15_NSS_INS5_IJS16_S1M_EEENS5_IJS1M_SC_EEEEEEENS4_39AutoVectorizingCopyWithAssumedAlignmentILi128EEENS4_14SM90_TMA_STOREES24_S26_S26_EEEvvEEEEvNT_6ParamsE)
        /*0038*/ 	.word	0x00000000


	//----- nvinfo : EIATTR_MIN_STACK_SIZE
	.align		4
.L_27:
        /*003c*/ 	.byte	0x04, 0x12
        /*003e*/ 	.short	(.L_29 - .L_28)
	.align		4
.L_28:
        /*0040*/ 	.word	index@(_ZN7cutlass13device_kernelINS_4gemm6kernel13GemmUniversalIN4cute5tupleIJiiiiEEENS1_10collective13CollectiveMmaINS1_35MainloopSm100TmaUmmaWarpSpecializedILi3ELi2ELi4ENS5_IJNS4_1CILi2EEENSA_ILi1EEESC_EEEEENS5_IJNSA_ILi256EEENSA_ILi64EEESG_EEENS_10tfloat32_tENS5_IJlSC_lEEESI_SJ_NS4_8TiledMMAINS4_8MMA_AtomIJNS4_23SM100_MMA_TF32_2x1SM_SSISI_SI_fLi256ELi64ELNS4_4UMMA5MajorE0ELSO_0ELNSN_7ScaleInE0ELSP_0EEEEEENS4_6LayoutINS5_IJSC_SC_SC_EEENS5_IJNSA_ILi0EEESU_SU_EEEEENS5_IJNS4_10UnderscoreESX_SX_EEEEENS4_18SM100_TMA_2SM_LOADENS4_14ComposedLayoutINS4_7SwizzleILi3ELi4ELi3EEENS4_18smem_ptr_flag_bitsILi32EEENSS_INS5_IJNSA_ILi8EEENSA_ILi32EEEEEENS5_IJS17_SC_EEEEEEEvNS4_8identityES10_S1B_vS1C_EENS_8epilogue10collective18CollectiveEpilogueINS1E_23Sm100TmaWarpSpecializedILi4ELi2ELi16ELb1ELb0EEEJNS5_IJNSA_ILi128EEESG_SG_EEENS5_IJNSS_IS1J_SC_EENSS_INSA_ILi16EEESC_EEEEESI_SJ_SI_SJ_NS1E_6fusion15FusionCallbacksIS1I_NS1P_17LinearCombinationISI_fSI_fLNS_15FloatRoundStyleE2EEES1K_S1O_JEEENS4_5SM1004TMEM4LOAD26SM100_TMEM_LOAD_32dp32b16xENS4_13SM90_TMA_LOADENS11_INS12_ILi2ELi4ELi3EEES15_NSS_INS5_IJS16_S1M_EEENS5_IJS1M_SC_EEEEEEENS4_39AutoVectorizingCopyWithAssumedAlignmentILi128EEENS4_14SM90_TMA_STOREES24_S26_S26_EEEvvEEEEvNT_6ParamsE)
        /*0044*/ 	.word	0x00000000
.L_29:


//--------------------- .nv.compat                --------------------------
	.section	.nv.compat,"",@"SHT_CUDA_COMPAT_INFO"
	.align	4
        /*0000*/ 	.byte	0x02, 0x09, 0x01, 0x00, 0x02, 0x02, 0x02, 0x00, 0x02, 0x05, 0x05, 0x00, 0x03, 0x07, 0x01, 0x01
        /*0010*/ 	.byte	0x02, 0x03, 0x01, 0x00, 0x02, 0x06, 0x01, 0x00, 0x04, 0x0b, 0x08, 0x00, 0x09, 0x00, 0x00, 0x00
        /*0020*/ 	.byte	0x00, 0x00, 0x00, 0x00


//--------------------- .nv.info._ZN7cutlass13device_kernelINS_4gemm6kernel13GemmUniversalIN4cute5tupleIJiiiiEEENS1_10collective13CollectiveMmaINS1_35MainloopSm100TmaUmmaWarpSpecializedILi3ELi2ELi4ENS5_IJNS4_1CILi2EEENSA_ILi1EEESC_EEEEENS5_IJNSA_ILi256EEENSA_ILi64EEESG_EEENS_10tfloat32_tENS5_IJlSC_lEEESI_SJ_NS4_8TiledMMAINS4_8MMA_AtomIJNS4_23SM100_MMA_TF32_2x1SM_SSISI_SI_fLi256ELi64ELNS4_4UMMA5MajorE0ELSO_0ELNSN_7ScaleInE0ELSP_0EEEEEENS4_6LayoutINS5_IJSC_SC_SC_EEENS5_IJNSA_ILi0EEESU_SU_EEEEENS5_IJNS4_10UnderscoreESX_SX_EEEEENS4_18SM100_TMA_2SM_LOADENS4_14ComposedLayoutINS4_7SwizzleILi3ELi4ELi3EEENS4_18smem_ptr_flag_bitsILi32EEENSS_INS5_IJNSA_ILi8EEENSA_ILi32EEEEEENS5_IJS17_SC_EEEEEEEvNS4_8identityES10_S1B_vS1C_EENS_8epilogue10collective18CollectiveEpilogueINS1E_23Sm100TmaWarpSpecializedILi4ELi2ELi16ELb1ELb0EEEJNS5_IJNSA_ILi128EEESG_SG_EEENS5_IJNSS_IS1J_SC_EENSS_INSA_ILi16EEESC_EEEEESI_SJ_SI_SJ_NS1E_6fusion15FusionCallbacksIS1I_NS1P_17LinearCombinationISI_fSI_fLNS_15FloatRoundStyleE2EEES1K_S1O_JEEENS4_5SM1004TMEM4LOAD26SM100_TMEM_LOAD_32dp32b16xENS4_13SM90_TMA_LOADENS11_INS12_ILi2ELi4ELi3EEES15_NSS_INS5_IJS16_S1M_EEENS5_IJS1M_SC_EEEEEEENS4_39AutoVectorizingCopyWithAssumedAlignmentILi128EEENS4_14SM90_TMA_STOREES24_S26_S26_EEEvvEEEEvNT_6ParamsE --------------------------
	.section	.nv.info._ZN7cutlass13device_kernelINS_4gemm6kernel13GemmUniversalIN4cute5tupleIJiiiiEEENS1_10collective13CollectiveMmaINS1_35MainloopSm100TmaUmmaWarpSpecializedILi3ELi2ELi4ENS5_IJNS4_1CILi2EEENSA_ILi1EEESC_EEEEENS5_IJNSA_ILi256EEENSA_ILi64EEESG_EEENS_10tfloat32_tENS5_IJlSC_lEEESI_SJ_NS4_8TiledMMAINS4_8MMA_AtomIJNS4_23SM100_MMA_TF32_2x1SM_SSISI_SI_fLi256ELi64ELNS4_4UMMA5MajorE0ELSO_0ELNSN_7ScaleInE0ELSP_0EEEEEENS4_6LayoutINS5_IJSC_SC_SC_EEENS5_IJNSA_ILi0EEESU_SU_EEEEENS5_IJNS4_10UnderscoreESX_SX_EEEEENS4_18SM100_TMA_2SM_LOADENS4_14ComposedLayoutINS4_7SwizzleILi3ELi4ELi3EEENS4_18smem_ptr_flag_bitsILi32EEENSS_INS5_IJNSA_ILi8EEENSA_ILi32EEEEEENS5_IJS17_SC_EEEEEEEvNS4_8identityES10_S1B_vS1C_EENS_8epilogue10collective18CollectiveEpilogueINS1E_23Sm100TmaWarpSpecializedILi4ELi2ELi16ELb1ELb0EEEJNS5_IJNSA_ILi128EEESG_SG_EEENS5_IJNSS_IS1J_SC_EENSS_INSA_ILi16EEESC_EEEEESI_SJ_SI_SJ_NS1E_6fusion15FusionCallbacksIS1I_NS1P_17LinearCombinationISI_fSI_fLNS_15FloatRoundStyleE2EEES1K_S1O_JEEENS4_5SM1004TMEM4LOAD26SM100_TMEM_LOAD_32dp32b16xENS4_13SM90_TMA_LOADENS11_INS12_ILi2ELi4ELi3EEES15_NSS_INS5_IJS16_S1M_EEENS5_IJS1M_SC_EEEEEEENS4_39AutoVectorizingCopyWithAssumedAlignmentILi128EEENS4_14SM90_TMA_STOREES24_S26_S26_EEEvvEEEEvNT_6ParamsE,"",@"SHT_CUDA_INFO"
	.sectionflags	@""
	.align	4


	//----- nvinfo : EIATTR_CUDA_API_VERSION
	.align		4
        /*0000*/ 	.byte	0x04, 0x37
        /*0002*/ 	.short	(.L_31 - .L_30)
.L_30:
        /*0004*/ 	.word	0x00000082


	//----- nvinfo : EIATTR_KPARAM_INFO
	.align		4
.L_31:
        /*0008*/ 	.byte	0x04, 0x17
        /*000a*/ 	.short	(.L_33 - .L_32)
.L_32:
        /*000c*/ 	.word	0x00000000
        /*0010*/ 	.short	0x0000
        /*0012*/ 	.short	0x0000
        /*0014*/ 	.byte	0x00, 0xf0, 0x01, 0x20


	//----- nvinfo : EIATTR_AT_ENTRY_FRAGMENTS
	.align		4
.L_33:
        /*0018*/ 	.byte	0x04, 0x4f
        /*001a*/ 	.short	(.L_35 - .L_34)


	//   ....[0]....
.L_34:
        /*001c*/ 	.word	0x00000007


	//----- nvinfo : EIATTR_RESERVED_SMEM_USED
	.align		4
.L_35:
        /*0020*/ 	.byte	0x01, 0x41
	.zero		2


	//----- nvinfo : EIATTR_SPARSE_MMA_MASK
	.align		4
        /*0024*/ 	.byte	0x03, 0x50
        /*0026*/ 	.short	0x0000


	//----- nvinfo : EIATTR_TCGEN05_2CTA_USED
	.align		4
        /*0028*/ 	.byte	0x01, 0x52
	.zero		2


	//----- nvinfo : EIATTR_MAXREG_COUNT
	.align		4
        /*002c*/ 	.byte	0x03, 0x1b
        /*002e*/ 	.short	0x00ff


	//----- nvinfo : EIATTR_NUM_BARRIERS
	.align		4
        /*0030*/ 	.byte	0x02, 0x4c
        /*0032*/ 	.byte	0x07
	.zero		1


	//----- nvinfo : EIATTR_EXTERNS
	.align		4
        /*0034*/ 	.byte	0x04, 0x0f
        /*0036*/ 	.short	(.L_37 - .L_36)


	//   ....[0]....
	.align		4
.L_36:
        /*0038*/ 	.word	index@(__assertfail)


	//----- nvinfo : EIATTR_MERCURY_ISA_VERSION
	.align		4
.L_37:
        /*003c*/ 	.byte	0x03, 0x5f
        /*003e*/ 	.short	0x0101


	//----- nvinfo : EIATTR_INT_WARP_WIDE_INSTR_OFFSETS
	.align		4
        /*0040*/ 	.byte	0x04, 0x31
        /*0042*/ 	.short	(.L_39 - .L_38)


	//   ....[0]....
.L_38:
        /*0044*/ 	.word	0x00000cf0


	//   ....[1]....
        /*0048*/ 	.word	0x00000d90


	//   ....[2]....
        /*004c*/ 	.word	0x00002260


	//   ....[3]....
        /*0050*/ 	.word	0x00004270


	//   ....[4]....
        /*0054*/ 	.word	0x00004290


	//   ....[5]....
        /*0058*/ 	.word	0x000042c0


	//   ....[6]....
        /*005c*/ 	.word	0x00004c00


	//   ....[7]....
        /*0060*/ 	.word	0x00004c70


	//   ....[8]....
        /*0064*/ 	.word	0x00004d50


	//   ....[9]....
        /*0068*/ 	.word	0x00004dd0


	//   ....[10]....
        /*006c*/ 	.word	0x00004ee0


	//   ....[11]....
        /*0070*/ 	.word	0x00004f70


	//   ....[12]....
        /*0074*/ 	.word	0x00005150


	//   ....[13]....
        /*0078*/ 	.word	0x000052b0


	//----- nvinfo : EIATTR_COOP_GROUP_MASK_REGIDS
	.align		4
.L_39:
        /*007c*/ 	.byte	0x04, 0x29
        /*007e*/ 	.short	(.L_41 - .L_40)


	//   ....[0]....
.L_40:
        /*0080*/ 	.word	0xffffffff


	//   ....[1]....
        /*0084*/ 	.word	0xffffffff


	//   ....[2]....
        /*0088*/ 	.word	0xffffffff


	//   ....[3]....
        /*008c*/ 	.word	0xffffffff


	//   ....[4]....
        /*0090*/ 	.word	0xffffffff


	//   ....[5]....
        /*0094*/ 	.word	0xffffffff


	//   ....[6]....
        /*0098*/ 	.word	0xffffffff


	//   ....[7]....
        /*009c*/ 	.word	0xffffffff


	//   ....[8]....
        /*00a0*/ 	.word	0xffffffff


	//   ....[9]....
        /*00a4*/ 	.word	0xffffffff


	//   ....[10]....
        /*00a8*/ 	.word	0xffffffff


	//   ....[11]....
        /*00ac*/ 	.word	0xffffffff


	//   ....[12]....
        /*00b0*/ 	.word	0xffffffff


	//   ....[13]....
        /*00b4*/ 	.word	0xffffffff


	//----- nvinfo : EIATTR_COOP_GROUP_INSTR_OFFSETS
	.align		4
.L_41:
        /*00b8*/ 	.byte	0x04, 0x28
        /*00ba*/ 	.short	(.L_43 - .L_42)


	//   ....[0]....
.L_42:
        /*00bc*/ 	.word	0x000000c0


	//   ....[1]....
        /*00c0*/ 	.word	0x00000500


	//   ....[2]....
        /*00c4*/ 	.word	0x00000660


	//   ....[3]....
        /*00c8*/ 	.word	0x000007f0


	//   ....[4]....
        /*00cc*/ 	.word	0x000008e0


	//   ....[5]....
        /*00d0*/ 	.word	0x00000a40


	//   ....[6]....
        /*00d4*/ 	.word	0x00000bd0


	//   ....[7]....
        /*00d8*/ 	.word	0x00000e10


	//   ....[8]....
        /*00dc*/ 	.word	0x00002140


	//   ....[9]....
        /*00e0*/ 	.word	0x00002e90


	//   ....[10]....
        /*00e4*/ 	.word	0x00003360


	//   ....[11]....
        /*00e8*/ 	.word	0x00003390


	//   ....[12]....
        /*00ec*/ 	.word	0x00004170


	//   ....[13]....
        /*00f0*/ 	.word	0x00004380


	//----- nvinfo : EIATTR_VRC_CTA_INIT_COUNT
	.align		4
.L_43:
        /*00f4*/ 	.byte	0x02, 0x4a
        /*00f6*/ 	.byte	0x80
	.zero		1


	//----- nvinfo : EIATTR_SYSCALL_OFFSETS
	.align		4
        /*00f8*/ 	.byte	0x04, 0x46
        /*00fa*/ 	.short	(.L_45 - .L_44)


	//   ....[0]....
.L_44:
        /*00fc*/ 	.word	0x00005d30


	//   ....[1]....
        /*0100*/ 	.word	0x00005e20


	//   ....[2]....
        /*0104*/ 	.word	0x00006590


	//   ....[3]....
        /*0108*/ 	.word	0x00006f10


	//   ....[4]....
        /*010c*/ 	.word	0x00007860


	//   ....[5]....
        /*0110*/ 	.word	0x000081b0


	//----- nvinfo : EIATTR_MBARRIER_INSTR_OFFSETS
	.align		4
.L_45:
        /*0114*/ 	.byte	0x04, 0x39
        /*0116*/ 	.short	(.L_47 - .L_46)


	//   ....[0]....
.L_46:
        /*0118*/ 	.word	0x000005f0
        /*011c*/ 	.word	0x000000ff
        /*0120*/ 	.word	0x00000000
        /*0124*/ 	.short	0x0100
        /*0126*/ 	.byte	0x08
	.zero		1


	//   ....[1]....
        /*0128*/ 	.word	0x00000600
        /*012c*/ 	.word	0x000000ff
        /*0130*/ 	.word	0x00000018
        /*0134*/ 	.short	0x0100
        /*0136*/ 	.byte	0x08
	.zero		1


	//   ....[2]....
        /*0138*/ 	.word	0x00000610
        /*013c*/ 	.word	0x000000ff
        /*0140*/ 	.word	0x00000008
        /*0144*/ 	.short	0x0100
        /*0146*/ 	.byte	0x08
	.zero		1


	//   ....[3]....
        /*0148*/ 	.word	0x00000620
        /*014c*/ 	.word	0x000000ff
        /*0150*/ 	.word	0x00000020
        /*0154*/ 	.short	0x0100
        /*0156*/ 	.byte	0x08
	.zero		1


	//   ....[4]....
        /*0158*/ 	.word	0x00000630
        /*015c*/ 	.word	0x000000ff
        /*0160*/ 	.word	0x00000010
        /*0164*/ 	.short	0x0100
        /*0166*/ 	.byte	0x08
	.zero		1


	//   ....[5]....
        /*0168*/ 	.word	0x00000640
        /*016c*/ 	.word	0x000000ff
        /*0170*/ 	.word	0x00000028
        /*0174*/ 	.short	0x0100
        /*0176*/ 	.byte	0x08
	.zero		1


	//   ....[6]....
        /*0178*/ 	.word	0x00000760
        /*017c*/ 	.word	0x000000ff
        /*0180*/ 	.word	0x00000030
        /*0184*/ 	.short	0x0100
        /*0186*/ 	.byte	0x09
	.zero		1


	//   ....[7]....
        /*0188*/ 	.word	0x00000770
        /*018c*/ 	.word	0x000000ff
        /*0190*/ 	.word	0x00000050
        /*0194*/ 	.short	0x0100
        /*0196*/ 	.byte	0x09
	.zero		1


	//   ....[8]....
        /*0198*/ 	.word	0x00000780
        /*019c*/ 	.word	0x000000ff
        /*01a0*/ 	.word	0x00000038
        /*01a4*/ 	.short	0x0100
        /*01a6*/ 	.byte	0x09
	.zero		1


	//   ....[9]....
        /*01a8*/ 	.word	0x00000790
        /*01ac*/ 	.word	0x000000ff
        /*01b0*/ 	.word	0x00000058
        /*01b4*/ 	.short	0x0100
        /*01b6*/ 	.byte	0x09
	.zero		1


	//   ....[10]....
        /*01b8*/ 	.word	0x000007a0
        /*01bc*/ 	.word	0x000000ff
        /*01c0*/ 	.word	0x00000040
        /*01c4*/ 	.short	0x0100
        /*01c6*/ 	.byte	0x09
	.zero		1


	//   ....[11]....
        /*01c8*/ 	.word	0x000007b0
        /*01cc*/ 	.word	0x000000ff
        /*01d0*/ 	.word	0x00000060
        /*01d4*/ 	.short	0x0100
        /*01d6*/ 	.byte	0x09
	.zero		1


	//   ....[12]....
        /*01d8*/ 	.word	0x000007c0
        /*01dc*/ 	.word	0x000000ff
        /*01e0*/ 	.word	0x00000048
        /*01e4*/ 	.short	0x0100
        /*01e6*/ 	.byte	0x09
	.zero		1


	//   ....[13]....
        /*01e8*/ 	.word	0x000007d0
        /*01ec*/ 	.word	0x000000ff
        /*01f0*/ 	.word	0x00000068
        /*01f4*/ 	.short	0x0100
        /*01f6*/ 	.byte	0x09
	.zero		1


	//   ....[14]....
        /*01f8*/ 	.word	0x000008b0
        /*01fc*/ 	.word	0x000000ff
        /*0200*/ 	.word	0x00000070
        /*0204*/ 	.short	0x0100
        /*0206*/ 	.byte	0x08
	.zero		1


	//   ....[15]....
        /*0208*/ 	.word	0x000008c0
        /*020c*/ 	.word	0x000000ff
        /*0210*/ 	.word	0x00000078
        /*0214*/ 	.short	0x0100
        /*0216*/ 	.byte	0x08
	.zero		1


	//   ....[16]....
        /*0218*/ 	.word	0x000009f0
        /*021c*/ 	.word	0x000000ff
        /*0220*/ 	.word	0x00000080
        /*0224*/ 	.short	0x0100
        /*0226*/ 	.byte	0x08
	.zero		1


	//   ....[17]....
        /*0228*/ 	.word	0x00000a00
        /*022c*/ 	.word	0x000000ff
        /*0230*/ 	.word	0x00000090
        /*0234*/ 	.short	0x0100
        /*0236*/ 	.byte	0x08
	.zero		1


	//   ....[18]....
        /*0238*/ 	.word	0x00000a10
        /*023c*/ 	.word	0x000000ff
        /*0240*/ 	.word	0x00000088
        /*0244*/ 	.short	0x0100
        /*0246*/ 	.byte	0x08
	.zero		1


	//   ....[19]....
        /*0248*/ 	.word	0x00000a20
        /*024c*/ 	.word	0x000000ff
        /*0250*/ 	.word	0x00000098
        /*0254*/ 	.short	0x0100
        /*0256*/ 	.byte	0x08
	.zero		1


	//   ....[20]....
        /*0258*/ 	.word	0x00000b40
        /*025c*/ 	.word	0x000000ff
        /*0260*/ 	.word	0x000000a0
        /*0264*/ 	.short	0x0100
        /*0266*/ 	.byte	0x09
	.zero		1


	//   ....[21]....
        /*0268*/ 	.word	0x00000b50
        /*026c*/ 	.word	0x000000ff
        /*0270*/ 	.word	0x000000c0
        /*0274*/ 	.short	0x0100
        /*0276*/ 	.byte	0x09
	.zero		1


	//   ....[22]....
        /*0278*/ 	.word	0x00000b60
        /*027c*/ 	.word	0x000000ff
        /*0280*/ 	.word	0x000000a8
        /*0284*/ 	.short	0x0100
        /*0286*/ 	.byte	0x09
	.zero		1


	//   ....[23]....
        /*0288*/ 	.word	0x00000b70
        /*028c*/ 	.word	0x000000ff
        /*0290*/ 	.word	0x000000c8
        /*0294*/ 	.short	0x0100
        /*0296*/ 	.byte	0x09
	.zero		1


	//   ....[24]....
        /*0298*/ 	.word	0x00000b80
        /*029c*/ 	.word	0x000000ff
        /*02a0*/ 	.word	0x000000b0
        /*02a4*/ 	.short	0x0100
        /*02a6*/ 	.byte	0x09
	.zero		1


	//   ....[25]....
        /*02a8*/ 	.word	0x00000b90
        /*02ac*/ 	.word	0x000000ff
        /*02b0*/ 	.word	0x000000d0
        /*02b4*/ 	.short	0x0100
        /*02b6*/ 	.byte	0x09
	.zero		1


	//   ....[26]....
        /*02b8*/ 	.word	0x00000ba0
        /*02bc*/ 	.word	0x000000ff
        /*02c0*/ 	.word	0x000000b8
        /*02c4*/ 	.short	0x0100
        /*02c6*/ 	.byte	0x09
	.zero		1


	//   ....[27]....
        /*02c8*/ 	.word	0x00000bb0
        /*02cc*/ 	.word	0x000000ff
        /*02d0*/ 	.word	0x000000d8
        /*02d4*/ 	.short	0x0100
        /*02d6*/ 	.byte	0x09
	.zero		1


	//   ....[28]....
        /*02d8*/ 	.word	0x00000ca0
        /*02dc*/ 	.word	0x000000ff
        /*02e0*/ 	.word	0x000000e0
        /*02e4*/ 	.short	0x0100
        /*02e6*/ 	.byte	0x08
	.zero		1


	//   ....[29]....
        /*02e8*/ 	.word	0x00000cb0
        /*02ec*/ 	.word	0x000000ff
        /*02f0*/ 	.word	0x000000f0
        /*02f4*/ 	.short	0x0100
        /*02f6*/ 	.byte	0x08
	.zero		1


	//   ....[30]....
        /*02f8*/ 	.word	0x00000cc0
        /*02fc*/ 	.word	0x000000ff
        /*0300*/ 	.word	0x000000e8
        /*0304*/ 	.short	0x0100
        /*0306*/ 	.byte	0x08
	.zero		1


	//   ....[31]....
        /*0308*/ 	.word	0x00000cd0
        /*030c*/ 	.word	0x000000ff
        /*0310*/ 	.word	0x000000f8
        /*0314*/ 	.short	0x0100
        /*0316*/ 	.byte	0x08
	.zero		1


	//   ....[32]....
        /*0318*/ 	.word	0x00000dc0
        /*031c*/ 	.word	0x000000ff
        /*0320*/ 	.word	0x00000100
        /*0324*/ 	.short	0x0100
        /*0326*/ 	.byte	0x06
	.zero		1


	//   ....[33]....
        /*0328*/ 	.word	0x000017e0
        /*032c*/ 	.word	0x00000003
        /*0330*/ 	.word	0x000000f0
        /*0334*/ 	.short	0x010a
        /*0336*/ 	.byte	0xff
	.zero		1


	//   ....[34]....
        /*0338*/ 	.word	0x00001810
        /*033c*/ 	.word	0x00000003
        /*0340*/ 	.word	0x000000e0
        /*0344*/ 	.short	0x0101
        /*0346*/ 	.byte	0xff
	.zero		1


	//   ....[35]....
        /*0348*/ 	.word	0x00001910
        /*034c*/ 	.word	0x000000ff
        /*0350*/ 	.word	0x00000018
        /*0354*/ 	.short	0x010a
        /*0356*/ 	.byte	0x08
	.zero		1


	//   ....[36]....
        /*0358*/ 	.word	0x000019e0
        /*035c*/ 	.word	0x000000ff
        /*0360*/ 	.word	0x00000018
        /*0364*/ 	.short	0x010a
        /*0366*/ 	.byte	0x21
	.zero		1


	//   ....[37]....
        /*0368*/ 	.word	0x00001b90
        /*036c*/ 	.word	0x000000ff
        /*0370*/ 	.word	0x00000018
        /*0374*/ 	.short	0x010a
        /*0376*/ 	.byte	0x08
	.zero		1


	//   ....[38]....
        /*0378*/ 	.word	0x00001d50
        /*037c*/ 	.word	0x000000ff
        /*0380*/ 	.word	0x00000078
        /*0384*/ 	.short	0x0101
        /*0386*/ 	.byte	0x04
	.zero		1


	//   ....[39]....
        /*0388*/ 	.word	0x00001d70
        /*038c*/ 	.word	0x000000ff
        /*0390*/ 	.word	0x00000018
        /*0394*/ 	.short	0x010a
        /*0396*/ 	.byte	0x08
	.zero		1


	//   ....[40]....
        /*0398*/ 	.word	0x00001df0
        /*039c*/ 	.word	0x000000ff
        /*03a0*/ 	.word	0x00000018
        /*03a4*/ 	.short	0x010a
        /*03a6*/ 	.byte	0x21
	.zero		1


	//   ....[41]....
        /*03a8*/ 	.word	0x00001f80
        /*03ac*/ 	.word	0x000000ff
        /*03b0*/ 	.word	0x00000018
        /*03b4*/ 	.short	0x010a
        /*03b6*/ 	.byte	0x08
	.zero		1


	//   ....[42]....
        /*03b8*/ 	.word	0x00002170
        /*03bc*/ 	.word	0x00000002
        /*03c0*/ 	.word	0x00000080
        /*03c4*/ 	.short	0x010a
        /*03c6*/ 	.byte	0xff
	.zero		1


	//   ....[43]....
        /*03c8*/ 	.word	0x00002230
        /*03cc*/ 	.word	0x00000002
        /*03d0*/ 	.word	0x00000000
        /*03d4*/ 	.short	0x0101
        /*03d6*/ 	.byte	0xff
	.zero		1


	//   ....[44]....
        /*03d8*/ 	.word	0x00002790
        /*03dc*/ 	.word	0x000000ff
        /*03e0*/ 	.word	0x00000000
        /*03e4*/ 	.short	0x010a
        /*03e6*/ 	.byte	0x05
	.zero		1


	//   ....[45]....
        /*03e8*/ 	.word	0x00002820
        /*03ec*/ 	.word	0x000000ff
        /*03f0*/ 	.word	0x00000000
        /*03f4*/ 	.short	0x010a
        /*03f6*/ 	.byte	0x05
	.zero		1


	//   ....[46]....
        /*03f8*/ 	.word	0x000028c0
        /*03fc*/ 	.word	0x00000000
        /*0400*/ 	.word	0x00000000
        /*0404*/ 	.short	0x010a
        /*0406*/ 	.byte	0xff
	.zero		1


	//   ....[47]....
        /*0408*/ 	.word	0x000029f0
        /*040c*/ 	.word	0x00000000
        /*0410*/ 	.word	0x000000e0
        /*0414*/ 	.short	0x010a
        /*0416*/ 	.byte	0xff
	.zero		1


	//   ....[48]....
        /*0418*/ 	.word	0x00002a60
        /*041c*/ 	.word	0x00000004
        /*0420*/ 	.word	0x00000000
        /*0424*/ 	.short	0x0101
        /*0426*/ 	.byte	0xff
	.zero		1


	//   ....[49]....
        /*0428*/ 	.word	0x00002a80
        /*042c*/ 	.word	0x000000ff
        /*0430*/ 	.word	0x00000090
        /*0434*/ 	.short	0x010a
        /*0436*/ 	.byte	0x05
	.zero		1


	//   ....[50]....
        /*0438*/ 	.word	0x00002ba0
        /*043c*/ 	.word	0x00000000
        /*0440*/ 	.word	0x00000080
        /*0444*/ 	.short	0x010a
        /*0446*/ 	.byte	0xff
	.zero		1


	//   ....[51]....
        /*0448*/ 	.word	0x00002ca0
        /*044c*/ 	.word	0x00000000
        /*0450*/ 	.word	0x00000000
        /*0454*/ 	.short	0x0101
        /*0456*/ 	.byte	0xff
	.zero		1


	//   ....[52]....
        /*0458*/ 	.word	0x00002d30
        /*045c*/ 	.word	0x000000ff
        /*0460*/ 	.word	0x00000090
        /*0464*/ 	.short	0x0106
        /*0466*/ 	.byte	0x05
	.zero		1


	//   ....[53]....
        /*0468*/ 	.word	0x00002d50
        /*046c*/ 	.word	0x000000ff
        /*0470*/ 	.word	0x00000090
        /*0474*/ 	.short	0x010a
        /*0476*/ 	.byte	0x05
	.zero		1


	//   ....[54]....
        /*0478*/ 	.word	0x00002de0
        /*047c*/ 	.word	0x000000ff
        /*0480*/ 	.word	0x00000090
        /*0484*/ 	.short	0x0106
        /*0486*/ 	.byte	0x04
	.zero		1


	//   ....[55]....
        /*0488*/ 	.word	0x00002e20
        /*048c*/ 	.word	0x00000000
        /*0490*/ 	.word	0x00000090
        /*0494*/ 	.short	0x010a
        /*0496*/ 	.byte	0xff
	.zero		1


	//   ....[56]....
        /*0498*/ 	.word	0x00003060
        /*049c*/ 	.word	0x000000ff
        /*04a0*/ 	.word	0x00000008
        /*04a4*/ 	.short	0x010a
        /*04a6*/ 	.byte	0x06
	.zero		1


	//   ....[57]....
        /*04a8*/ 	.word	0x00003080
        /*04ac*/ 	.word	0x000000ff
        /*04b0*/ 	.word	0x00000008
        /*04b4*/ 	.short	0x010a
        /*04b6*/ 	.byte	0x06
	.zero		1


	//   ....[58]....
        /*04b8*/ 	.word	0x00003210
        /*04bc*/ 	.word	0x000000ff
        /*04c0*/ 	.word	0x00000008
        /*04c4*/ 	.short	0x010a
        /*04c6*/ 	.byte	0x06
	.zero		1


	//   ....[59]....
        /*04c8*/ 	.word	0x00003230
        /*04cc*/ 	.word	0x000000ff
        /*04d0*/ 	.word	0x00000008
        /*04d4*/ 	.short	0x010a
        /*04d6*/ 	.byte	0x06
	.zero		1


	//   ....[60]....
        /*04d8*/ 	.word	0x000032f0
        /*04dc*/ 	.word	0x000000ff
        /*04e0*/ 	.word	0x00000000
        /*04e4*/ 	.short	0x0101
        /*04e6*/ 	.byte	0x07
	.zero		1


	//   ....[61]....
        /*04e8*/ 	.word	0x000036b0
        /*04ec*/ 	.word	0x00000000
        /*04f0*/ 	.word	0x00000080
        /*04f4*/ 	.short	0x010a
        /*04f6*/ 	.byte	0xff
	.zero		1


	//   ....[62]....
        /*04f8*/ 	.word	0x00003770
        /*04fc*/ 	.word	0x00000000
        /*0500*/ 	.word	0x00000000
        /*0504*/ 	.short	0x0101
        /*0506*/ 	.byte	0xff
	.zero		1


	//   ....[63]....
        /*0508*/ 	.word	0x00003820
        /*050c*/ 	.word	0x000000ff
        /*0510*/ 	.word	0x00000000
        /*0514*/ 	.short	0x010a
        /*0516*/ 	.byte	0x09
	.zero		1


	//   ....[64]....
        /*0518*/ 	.word	0x00003840
        /*051c*/ 	.word	0x000000ff
        /*0520*/ 	.word	0x000000c0
        /*0524*/ 	.short	0x010a
        /*0526*/ 	.byte	0x08
	.zero		1


	//   ....[65]....
        /*0528*/ 	.word	0x000038f0
        /*052c*/ 	.word	0x000000ff
        /*0530*/ 	.word	0x00000000
        /*0534*/ 	.short	0x010a
        /*0536*/ 	.byte	0x0e
	.zero		1


	//   ....[66]....
        /*0538*/ 	.word	0x00003a20
        /*053c*/ 	.word	0x000000ff
        /*0540*/ 	.word	0x00000000
        /*0544*/ 	.short	0x010a
        /*0546*/ 	.byte	0x26
	.zero		1


	//   ....[67]....
        /*0548*/ 	.word	0x00003e60
        /*054c*/ 	.word	0x000000ff
        /*0550*/ 	.word	0x00000000
        /*0554*/ 	.short	0x010a
        /*0556*/ 	.byte	0x08
	.zero		1


	//   ....[68]....
        /*0558*/ 	.word	0x00003ef0
        /*055c*/ 	.word	0x000000ff
        /*0560*/ 	.word	0x00000000
        /*0564*/ 	.short	0x010a
        /*0566*/ 	.byte	0x08
	.zero		1


	//   ....[69]....
        /*0568*/ 	.word	0x00003f80
        /*056c*/ 	.word	0x000000ff
        /*0570*/ 	.word	0x00000000
        /*0574*/ 	.short	0x010a
        /*0576*/ 	.byte	0x08
	.zero		1


	//   ....[70]....
        /*0578*/ 	.word	0x00004020
        /*057c*/ 	.word	0x00000000
        /*0580*/ 	.word	0x00000000
        /*0584*/ 	.short	0x010a
        /*0586*/ 	.byte	0xff
	.zero		1


	//   ....[71]....
        /*0588*/ 	.word	0x00004060
        /*058c*/ 	.word	0x00000000
        /*0590*/ 	.word	0x00000000
        /*0594*/ 	.short	0x010a
        /*0596*/ 	.byte	0xff
	.zero		1


	//   ....[72]....
        /*0598*/ 	.word	0x000040d0
        /*059c*/ 	.word	0x000000ff
        /*05a0*/ 	.word	0x00000000
        /*05a4*/ 	.short	0x0101
        /*05a6*/ 	.byte	0x05
	.zero		1


	//   ....[73]....
        /*05a8*/ 	.word	0x00004110
        /*05ac*/ 	.word	0x000000ff
        /*05b0*/ 	.word	0x00000100
        /*05b4*/ 	.short	0x010a
        /*05b6*/ 	.byte	0x07
	.zero		1


	//   ....[74]....
        /*05b8*/ 	.word	0x00004160
        /*05bc*/ 	.word	0x000000ff
        /*05c0*/ 	.word	0x00000000
        /*05c4*/ 	.short	0x0101
        /*05c6*/ 	.byte	0x05
	.zero		1


	//   ....[75]....
        /*05c8*/ 	.word	0x000045b0
        /*05cc*/ 	.word	0x00000000
        /*05d0*/ 	.word	0x00000080
        /*05d4*/ 	.short	0x010a
        /*05d6*/ 	.byte	0xff
	.zero		1


	//   ....[76]....
        /*05d8*/ 	.word	0x00004670
        /*05dc*/ 	.word	0x00000000
        /*05e0*/ 	.word	0x00000000
        /*05e4*/ 	.short	0x0101
        /*05e6*/ 	.byte	0xff
	.zero		1


	//   ....[77]....
        /*05e8*/ 	.word	0x00004990
        /*05ec*/ 	.word	0x000000ff
        /*05f0*/ 	.word	0x00000078
        /*05f4*/ 	.short	0x010a
        /*05f6*/ 	.byte	0x06
	.zero		1


	//   ....[78]....
        /*05f8*/ 	.word	0x00004b80
        /*05fc*/ 	.word	0x000000ff
        /*0600*/ 	.word	0x00000050
        /*0604*/ 	.short	0x010a
        /*0606*/ 	.byte	0x06
	.zero		1


	//   ....[79]....
        /*0608*/ 	.word	0x00004cf0
        /*060c*/ 	.word	0x000000ff
        /*0610*/ 	.word	0x00000030
        /*0614*/ 	.short	0x010b
        /*0616*/ 	.byte	0x06
	.zero		1


	//   ....[80]....
        /*0618*/ 	.word	0x00004d00
        /*061c*/ 	.word	0x000000ff
        /*0620*/ 	.word	0x00000000
        /*0624*/ 	.short	0x0101
        /*0626*/ 	.byte	0x08
	.zero		1


	//   ....[81]....
        /*0628*/ 	.word	0x00004d20
        /*062c*/ 	.word	0x000000ff
        /*0630*/ 	.word	0x00000058
        /*0634*/ 	.short	0x010a
        /*0636*/ 	.byte	0x06
	.zero		1


	//   ....[82]....
        /*0638*/ 	.word	0x00004e80
        /*063c*/ 	.word	0x000000ff
        /*0640*/ 	.word	0x00000038
        /*0644*/ 	.short	0x010b
        /*0646*/ 	.byte	0x06
	.zero		1


	//   ....[83]....
        /*0648*/ 	.word	0x00004e90
        /*064c*/ 	.word	0x000000ff
        /*0650*/ 	.word	0x00000000
        /*0654*/ 	.short	0x0101
        /*0656*/ 	.byte	0x08
	.zero		1


	//   ....[84]....
        /*0658*/ 	.word	0x00004ea0
        /*065c*/ 	.word	0x000000ff
        /*0660*/ 	.word	0x00000060
        /*0664*/ 	.short	0x010a
        /*0666*/ 	.byte	0x06
	.zero		1


	//   ....[85]....
        /*0668*/ 	.word	0x00005040
        /*066c*/ 	.word	0x000000ff
        /*0670*/ 	.word	0x00000040
        /*0674*/ 	.short	0x010b
        /*0676*/ 	.byte	0x06
	.zero		1


	//   ....[86]....
        /*0678*/ 	.word	0x000050b0
        /*067c*/ 	.word	0x000000ff
        /*0680*/ 	.word	0x00000000
        /*0684*/ 	.short	0x0101
        /*0686*/ 	.byte	0x08
	.zero		1


	//   ....[87]....
        /*0688*/ 	.word	0x000050e0
        /*068c*/ 	.word	0x000000ff
        /*0690*/ 	.word	0x00000068
        /*0694*/ 	.short	0x010a
        /*0696*/ 	.byte	0x06
	.zero		1


	//   ....[88]....
        /*0698*/ 	.word	0x000052f0
        /*069c*/ 	.word	0x000000ff
        /*06a0*/ 	.word	0x00000048
        /*06a4*/ 	.short	0x010b
        /*06a6*/ 	.byte	0x06
	.zero		1


	//   ....[89]....
        /*06a8*/ 	.word	0x00005310
        /*06ac*/ 	.word	0x000000ff
        /*06b0*/ 	.word	0x00000000
        /*06b4*/ 	.short	0x0101
        /*06b6*/ 	.byte	0x0d
	.zero		1


	//   ....[90]....
        /*06b8*/ 	.word	0x00005340
        /*06bc*/ 	.word	0x000000ff
        /*06c0*/ 	.word	0x00000050
        /*06c4*/ 	.short	0x010a
        /*06c6*/ 	.byte	0x06
	.zero		1


	//   ....[91]....
        /*06c8*/ 	.word	0x00005360
        /*06cc*/ 	.word	0x000000ff
        /*06d0*/ 	.word	0x00000058
        /*06d4*/ 	.short	0x010a
        /*06d6*/ 	.byte	0x06
	.zero		1


	//   ....[92]....
        /*06d8*/ 	.word	0x00005380
        /*06dc*/ 	.word	0x000000ff
        /*06e0*/ 	.word	0x00000060
        /*06e4*/ 	.short	0x010a
        /*06e6*/ 	.byte	0x06
	.zero		1


	//   ....[93]....
        /*06e8*/ 	.word	0x000053c0
        /*06ec*/ 	.word	0x00000000
        /*06f0*/ 	.word	0x00000068
        /*06f4*/ 	.short	0x010a
        /*06f6*/ 	.byte	0xff
	.zero		1


	//   ....[94]....
        /*06f8*/ 	.word	0x000056f0
        /*06fc*/ 	.word	0x00000000
        /*0700*/ 	.word	0x00000080
        /*0704*/ 	.short	0x010a
        /*0706*/ 	.byte	0xff
	.zero		1


	//   ....[95]....
        /*0708*/ 	.word	0x00005800
        /*070c*/ 	.word	0x00000000
        /*0710*/ 	.word	0x00000000
        /*0714*/ 	.short	0x0101
        /*0716*/ 	.byte	0xff
	.zero		1


	//   ....[96]....
        /*0718*/ 	.word	0x00006250
        /*071c*/ 	.word	0x000000ff
        /*0720*/ 	.word	0x00000030
        /*0724*/ 	.short	0x010a
        /*0726*/ 	.byte	0x30
	.zero		1


	//   ....[97]....
        /*0728*/ 	.word	0x00006290
        /*072c*/ 	.word	0x00000058
        /*0730*/ 	.word	0x000000a0
        /*0734*/ 	.short	0x010a
        /*0736*/ 	.byte	0xff
	.zero		1


	//   ....[98]....
        /*0738*/ 	.word	0x00006380
        /*073c*/ 	.word	0x000000ff
        /*0740*/ 	.word	0x00000030
        /*0744*/ 	.short	0x010a
        /*0746*/ 	.byte	0x30
	.zero		1


	//   ....[99]....
        /*0748*/ 	.word	0x00006470
        /*074c*/ 	.word	0x00000058
        /*0750*/ 	.word	0x000000a0
        /*0754*/ 	.short	0x010a
        /*0756*/ 	.byte	0xff
	.zero		1


	//   ....[100]....
        /*0758*/ 	.word	0x00006c40
        /*075c*/ 	.word	0x00000000
        /*0760*/ 	.word	0x00000000
        /*0764*/ 	.short	0x0101
        /*0766*/ 	.byte	0xff
	.zero		1


	//   ....[101]....
        /*0768*/ 	.word	0x00006c50
        /*076c*/ 	.word	0x00000003
        /*0770*/ 	.word	0x00000030
        /*0774*/ 	.short	0x010a
        /*0776*/ 	.byte	0xff
	.zero		1


	//   ....[102]....
        /*0778*/ 	.word	0x00006d30
        /*077c*/ 	.word	0x00000003
        /*0780*/ 	.word	0x00000030
        /*0784*/ 	.short	0x010a
        /*0786*/ 	.byte	0xff
	.zero		1


	//   ....[103]....
        /*0788*/ 	.word	0x00007590
        /*078c*/ 	.word	0x0000005b
        /*0790*/ 	.word	0x00000000
        /*0794*/ 	.short	0x0101
        /*0796*/ 	.byte	0xff
	.zero		1


	//   ....[104]....
        /*0798*/ 	.word	0x000075b0
        /*079c*/ 	.word	0x0000005c
        /*07a0*/ 	.word	0x00000030
        /*07a4*/ 	.short	0x010a
        /*07a6*/ 	.byte	0xff
	.zero		1


	//   ....[105]....
        /*07a8*/ 	.word	0x00007680
        /*07ac*/ 	.word	0x0000005c
        /*07b0*/ 	.word	0x00000030
        /*07b4*/ 	.short	0x010a
        /*07b6*/ 	.byte	0xff
	.zero		1


	//   ....[106]....
        /*07b8*/ 	.word	0x00007ee0
        /*07bc*/ 	.word	0x0000005b
        /*07c0*/ 	.word	0x00000000
        /*07c4*/ 	.short	0x0101
        /*07c6*/ 	.byte	0xff
	.zero		1


	//   ....[107]....
        /*07c8*/ 	.word	0x00007f00
        /*07cc*/ 	.word	0x0000005c
        /*07d0*/ 	.word	0x00000030
        /*07d4*/ 	.short	0x010a
        /*07d6*/ 	.byte	0xff
	.zero		1


	//   ....[108]....
        /*07d8*/ 	.word	0x00007fd0
        /*07dc*/ 	.word	0x0000005c
        /*07e0*/ 	.word	0x00000030
        /*07e4*/ 	.short	0x010a
        /*07e6*/ 	.byte	0xff
	.zero		1


	//   ....[109]....
        /*07e8*/ 	.word	0x000082e0
        /*07ec*/ 	.word	0x00000058
        /*07f0*/ 	.word	0x00000000
        /*07f4*/ 	.short	0x0101
        /*07f6*/ 	.byte	0xff
	.zero		1


	//   ....[110]....
        /*07f8*/ 	.word	0x00008880
        /*07fc*/ 	.word	0x00000002
        /*0800*/ 	.word	0x00000000
        /*0804*/ 	.short	0x0101
        /*0806*/ 	.byte	0xff
	.zero		1


	//   ....[111]....
        /*0808*/ 	.word	0x00008af0
        /*080c*/ 	.word	0x000000ff
        /*0810*/ 	.word	0x00000000
        /*0814*/ 	.short	0x0101
        /*0816*/ 	.byte	0x04
	.zero		1


	//   ....[112]....
        /*0818*/ 	.word	0x00008b10
        /*081c*/ 	.word	0x00000003
        /*0820*/ 	.word	0x000000f0
        /*0824*/ 	.short	0x010a
        /*0826*/ 	.byte	0xff
	.zero		1


	//   ....[113]....
        /*0828*/ 	.word	0x00008b70
        /*082c*/ 	.word	0x00000002
        /*0830*/ 	.word	0x00000018
        /*0834*/ 	.short	0x010a
        /*0836*/ 	.byte	0xff
	.zero		1


	//   ....[114]....
        /*0838*/ 	.word	0x00008bd0
        /*083c*/ 	.word	0x00000002
        /*0840*/ 	.word	0x00000018
        /*0844*/ 	.short	0x010a
        /*0846*/ 	.byte	0xff
	.zero		1


	//   ....[115]....
        /*0848*/ 	.word	0x00008c20
        /*084c*/ 	.word	0x00000002
        /*0850*/ 	.word	0x00000080
        /*0854*/ 	.short	0x010a
        /*0856*/ 	.byte	0xff
	.zero		1


	//   ....[116]....
        /*0858*/ 	.word	0x00008c80
        /*085c*/ 	.word	0x00000000
        /*0860*/ 	.word	0x00000000
        /*0864*/ 	.short	0x010a
        /*0866*/ 	.byte	0xff
	.zero		1


	//   ....[117]....
        /*0868*/ 	.word	0x00008ce0
        /*086c*/ 	.word	0x00000000
        /*0870*/ 	.word	0x00000000
        /*0874*/ 	.short	0x010a
        /*0876*/ 	.byte	0xff
	.zero		1


	//   ....[118]....
        /*0878*/ 	.word	0x00008d30
        /*087c*/ 	.word	0x00000000
        /*0880*/ 	.word	0x000000e0
        /*0884*/ 	.short	0x010a
        /*0886*/ 	.byte	0xff
	.zero		1


	//   ....[119]....
        /*0888*/ 	.word	0x00008d90
        /*088c*/ 	.word	0x00000000
        /*0890*/ 	.word	0x00000090
        /*0894*/ 	.short	0x010a
        /*0896*/ 	.byte	0xff
	.zero		1


	//   ....[120]....
        /*0898*/ 	.word	0x00008de0
        /*089c*/ 	.word	0x00000000
        /*08a0*/ 	.word	0x00000080
        /*08a4*/ 	.short	0x010a
        /*08a6*/ 	.byte	0xff
	.zero		1


	//   ....[121]....
        /*08a8*/ 	.word	0x00008e40
        /*08ac*/ 	.word	0x00000000
        /*08b0*/ 	.word	0x00000090
        /*08b4*/ 	.short	0x010a
        /*08b6*/ 	.byte	0xff
	.zero		1


	//   ....[122]....
        /*08b8*/ 	.word	0x00008ea0
        /*08bc*/ 	.word	0x00000004
        /*08c0*/ 	.word	0x00000008
        /*08c4*/ 	.short	0x010a
        /*08c6*/ 	.byte	0xff
	.zero		1


	//   ....[123]....
        /*08c8*/ 	.word	0x00008f80
        /*08cc*/ 	.word	0x00000002
        /*08d0*/ 	.word	0x00000008
        /*08d4*/ 	.short	0x010a
        /*08d6*/ 	.byte	0xff
	.zero		1


	//   ....[124]....
        /*08d8*/ 	.word	0x00008fd0
        /*08dc*/ 	.word	0x00000000
        /*08e0*/ 	.word	0x00000080
        /*08e4*/ 	.short	0x010a
        /*08e6*/ 	.byte	0xff
	.zero		1


	//   ....[125]....
        /*08e8*/ 	.word	0x00009030
        /*08ec*/ 	.word	0x00000000
        /*08f0*/ 	.word	0x000000c0
        /*08f4*/ 	.short	0x010a
        /*08f6*/ 	.byte	0xff
	.zero		1


	//   ....[126]....
        /*08f8*/ 	.word	0x00009090
        /*08fc*/ 	.word	0x00000000
        /*0900*/ 	.word	0x00000000
        /*0904*/ 	.short	0x010a
        /*0906*/ 	.byte	0xff
	.zero		1


	//   ....[127]....
        /*0908*/ 	.word	0x000090f0
        /*090c*/ 	.word	0x00000000
        /*0910*/ 	.word	0x00000000
        /*0914*/ 	.short	0x010a
        /*0916*/ 	.byte	0xff
	.zero		1


	//   ....[128]....
        /*0918*/ 	.word	0x00009150
        /*091c*/ 	.word	0x00000000
        /*0920*/ 	.word	0x00000000
        /*0924*/ 	.short	0x010a
        /*0926*/ 	.byte	0xff
	.zero		1


	//   ....[129]....
        /*0928*/ 	.word	0x000091b0
        /*092c*/ 	.word	0x00000000
        /*0930*/ 	.word	0x00000000
        /*0934*/ 	.short	0x010a
        /*0936*/ 	.byte	0xff
	.zero		1


	//   ....[130]....
        /*0938*/ 	.word	0x00009210
        /*093c*/ 	.word	0x00000000
        /*0940*/ 	.word	0x00000100
        /*0944*/ 	.short	0x010a
        /*0946*/ 	.byte	0xff
	.zero		1


	//   ....[131]....
        /*0948*/ 	.word	0x00009260
        /*094c*/ 	.word	0x00000000
        /*0950*/ 	.word	0x00000080
        /*0954*/ 	.short	0x010a
        /*0956*/ 	.byte	0xff
	.zero		1


	//   ....[132]....
        /*0958*/ 	.word	0x000092c0
        /*095c*/ 	.word	0x00000000
        /*0960*/ 	.word	0x00000078
        /*0964*/ 	.short	0x010a
        /*0966*/ 	.byte	0xff
	.zero		1


	//   ....[133]....
        /*0968*/ 	.word	0x00009320
        /*096c*/ 	.word	0x00000003
        /*0970*/ 	.word	0x00000050
        /*0974*/ 	.short	0x010a
        /*0976*/ 	.byte	0xff
	.zero		1


	//   ....[134]....
        /*0978*/ 	.word	0x00009380
        /*097c*/ 	.word	0x00000003
        /*0980*/ 	.word	0x00000058
        /*0984*/ 	.short	0x010a
        /*0986*/ 	.byte	0xff
	.zero		1


	//   ....[135]....
        /*0988*/ 	.word	0x000093e0
        /*098c*/ 	.word	0x00000003
        /*0990*/ 	.word	0x00000060
        /*0994*/ 	.short	0x010a
        /*0996*/ 	.byte	0xff
	.zero		1


	//   ....[136]....
        /*0998*/ 	.word	0x00009440
        /*099c*/ 	.word	0x00000003
        /*09a0*/ 	.word	0x00000068
        /*09a4*/ 	.short	0x010a
        /*09a6*/ 	.byte	0xff
	.zero		1


	//   ....[137]....
        /*09a8*/ 	.word	0x000094a0
        /*09ac*/ 	.word	0x00000000
        /*09b0*/ 	.word	0x00000050
        /*09b4*/ 	.short	0x010a
        /*09b6*/ 	.byte	0xff
	.zero		1


	//   ....[138]....
        /*09b8*/ 	.word	0x00009500
        /*09bc*/ 	.word	0x00000000
        /*09c0*/ 	.word	0x00000058
        /*09c4*/ 	.short	0x010a
        /*09c6*/ 	.byte	0xff
	.zero		1


	//   ....[139]....
        /*09c8*/ 	.word	0x00009560
        /*09cc*/ 	.word	0x00000000
        /*09d0*/ 	.word	0x00000060
        /*09d4*/ 	.short	0x010a
        /*09d6*/ 	.byte	0xff
	.zero		1


	//   ....[140]....
        /*09d8*/ 	.word	0x000095b0
        /*09dc*/ 	.word	0x00000000
        /*09e0*/ 	.word	0x00000080
        /*09e4*/ 	.short	0x010a
        /*09e6*/ 	.byte	0xff
	.zero		1


	//   ....[141]....
        /*09e8*/ 	.word	0x00009610
        /*09ec*/ 	.word	0x00000000
        /*09f0*/ 	.word	0x00000030
        /*09f4*/ 	.short	0x010a
        /*09f6*/ 	.byte	0xff
	.zero		1


	//   ....[142]....
        /*09f8*/ 	.word	0x00009660
        /*09fc*/ 	.word	0x00000058
        /*0a00*/ 	.word	0x000000a0
        /*0a04*/ 	.short	0x010a
        /*0a06*/ 	.byte	0xff
	.zero		1


	//   ....[143]....
        /*0a08*/ 	.word	0x000096b0
        /*0a0c*/ 	.word	0x00000003
        /*0a10*/ 	.word	0x00000030
        /*0a14*/ 	.short	0x010a
        /*0a16*/ 	.byte	0xff
	.zero		1


	//   ....[144]....
        /*0a18*/ 	.word	0x00009700
        /*0a1c*/ 	.word	0x0000005c
        /*0a20*/ 	.word	0x00000030
        /*0a24*/ 	.short	0x010a
        /*0a26*/ 	.byte	0xff
	.zero		1


	//   ....[145]....
        /*0a28*/ 	.word	0x00009750
        /*0a2c*/ 	.word	0x0000005c
        /*0a30*/ 	.word	0x00000030
        /*0a34*/ 	.short	0x010a
        /*0a36*/ 	.byte	0xff
	.zero		1


	//----- nvinfo : EIATTR_NUM_MBARRIERS
	.align		4
.L_47:
        /*0a38*/ 	.byte	0x03, 0x38
        /*0a3a*/ 	.short	0x0021


	//----- nvinfo : EIATTR_EXIT_INSTR_OFFSETS
	.align		4
        /*0a3c*/ 	.byte	0x04, 0x1c
        /*0a3e*/ 	.short	(.L_49 - .L_48)


	//   ....[0]....
.L_48:
        /*0a40*/ 	.word	0x000028f0


	//   ....[1]....
        /*0a44*/ 	.word	0x00002df0


	//   ....[2]....
        /*0a48*/ 	.word	0x00002e50


	//   ....[3]....
        /*0a4c*/ 	.word	0x00004390


	//   ....[4]....
        /*0a50*/ 	.word	0x000053f0


	//   ....[5]....
        /*0a54*/ 	.word	0x00005430


	//   ....[6]....
        /*0a58*/ 	.word	0x000089e0


	//   ....[7]....
        /*0a5c*/ 	.word	0x00008a60


	//   ....[8]....
        /*0a60*/ 	.word	0x00008a90


	//   ....[9]....
        /*0a64*/ 	.word	0x00008b00


	//----- nvinfo : EIATTR_MAX_THREADS
	.align		4
.L_49:
        /*0a68*/ 	.byte	0x04, 0x05
        /*0a6a*/ 	.short	(.L_51 - .L_50)
.L_50:
        /*0a6c*/ 	.word	0x00000100
        /*0a70*/ 	.word	0x00000001
        /*0a74*/ 	.word	0x00000001


	//----- nvinfo : EIATTR_CRS_STACK_SIZE
	.align		4
.L_51:
        /*0a78*/ 	.byte	0x04, 0x1e
        /*0a7a*/ 	.short	(.L_53 - .L_52)
.L_52:
        /*0a7c*/ 	.word	0x00000000


	//----- nvinfo : EIATTR_CBANK_PARAM_SIZE
	.align		4
.L_53:
        /*0a80*/ 	.byte	0x03, 0x19
        /*0a82*/ 	.short	0x0800


	//----- nvinfo : EIATTR_PARAM_CBANK
	.align		4
        /*0a84*/ 	.byte	0x04, 0x0a
        /*0a86*/ 	.short	(.L_55 - .L_54)
	.align		4
.L_54:
        /*0a88*/ 	.word	index@(.nv.constant0._ZN7cutlass13device_kernelINS_4gemm6kernel13GemmUniversalIN4cute5tupleIJiiiiEEENS1_10collective13CollectiveMmaINS1_35MainloopSm100TmaUmmaWarpSpecializedILi3ELi2ELi4ENS5_IJNS4_1CILi2EEENSA_ILi1EEESC_EEEEENS5_IJNSA_ILi256EEENSA_ILi64EEESG_EEENS_10tfloat32_tENS5_IJlSC_lEEESI_SJ_NS4_8TiledMMAINS4_8MMA_AtomIJNS4_23SM100_MMA_TF32_2x1SM_SSISI_SI_fLi256ELi64ELNS4_4UMMA5MajorE0ELSO_0ELNSN_7ScaleInE0ELSP_0EEEEEENS4_6LayoutINS5_IJSC_SC_SC_EEENS5_IJNSA_ILi0EEESU_SU_EEEEENS5_IJNS4_10UnderscoreESX_SX_EEEEENS4_18SM100_TMA_2SM_LOADENS4_14ComposedLayoutINS4_7SwizzleILi3ELi4ELi3EEENS4_18smem_ptr_flag_bitsILi32EEENSS_INS5_IJNSA_ILi8EEENSA_ILi32EEEEEENS5_IJS17_SC_EEEEEEEvNS4_8identityES10_S1B_vS1C_EENS_8epilogue10collective18CollectiveEpilogueINS1E_23Sm100TmaWarpSpecializedILi4ELi2ELi16ELb1ELb0EEEJNS5_IJNSA_ILi128EEESG_SG_EEENS5_IJNSS_IS1J_SC_EENSS_INSA_ILi16EEESC_EEEEESI_SJ_SI_SJ_NS1E_6fusion15FusionCallbacksIS1I_NS1P_17LinearCombinationISI_fSI_fLNS_15FloatRoundStyleE2EEES1K_S1O_JEEENS4_5SM1004TMEM4LOAD26SM100_TMEM_LOAD_32dp32b16xENS4_13SM90_TMA_LOADENS11_INS12_ILi2ELi4ELi3EEES15_NSS_INS5_IJS16_S1M_EEENS5_IJS1M_SC_EEEEEEENS4_39AutoVectorizingCopyWithAssumedAlignmentILi128EEENS4_14SM90_TMA_STOREES24_S26_S26_EEEvvEEEEvNT_6ParamsE)
        /*0a8c*/ 	.short	0x0380
        /*0a8e*/ 	.short	0x0800


	//----- nvinfo : EIATTR_SW_WAR
	.align		4
.L_55:
        /*0a90*/ 	.byte	0x04, 0x36
        /*0a92*/ 	.short	(.L_57 - .L_56)
.L_56:
        /*0a94*/ 	.word	0x00000008
.L_57:


//--------------------- .nv.callgraph             --------------------------
	.section	.nv.callgraph,"",@"SHT_CUDA_CALLGRAPH"
	.align	4
	.sectionentsize	8
	.align		4
        /*0000*/ 	.word	0x00000000
	.align		4
        /*0004*/ 	.word	0xffffffff
	.align		4
        /*0008*/ 	.word	index@(_ZN7cutlass13device_kernelINS_4gemm6kernel13GemmUniversalIN4cute5tupleIJiiiiEEENS1_10collective13CollectiveMmaINS1_35MainloopSm100TmaUmmaWarpSpecializedILi3ELi2ELi4ENS5_IJNS4_1CILi2EEENSA_ILi1EEESC_EEEEENS5_IJNSA_ILi256EEENSA_ILi64EEESG_EEENS_10tfloat32_tENS5_IJlSC_lEEESI_SJ_NS4_8TiledMMAINS4_8MMA_AtomIJNS4_23SM100_MMA_TF32_2x1SM_SSISI_SI_fLi256ELi64ELNS4_4UMMA5MajorE0ELSO_0ELNSN_7ScaleInE0ELSP_0EEEEEENS4_6LayoutINS5_IJSC_SC_SC_EEENS5_IJNSA_ILi0EEESU_SU_EEEEENS5_IJNS4_10UnderscoreESX_SX_EEEEENS4_18SM100_TMA_2SM_LOADENS4_14ComposedLayoutINS4_7SwizzleILi3ELi4ELi3EEENS4_18smem_ptr_flag_bitsILi32EEENSS_INS5_IJNSA_ILi8EEENSA_ILi32EEEEEENS5_IJS17_SC_EEEEEEEvNS4_8identityES10_S1B_vS1C_EENS_8epilogue10collective18CollectiveEpilogueINS1E_23Sm100TmaWarpSpecializedILi4ELi2ELi16ELb1ELb0EEEJNS5_IJNSA_ILi128EEESG_SG_EEENS5_IJNSS_IS1J_SC_EENSS_INSA_ILi16EEESC_EEEEESI_SJ_SI_SJ_NS1E_6fusion15FusionCallbacksIS1I_NS1P_17LinearCombinationISI_fSI_fLNS_15FloatRoundStyleE2EEES1K_S1O_JEEENS4_5SM1004TMEM4LOAD26SM100_TMEM_LOAD_32dp32b16xENS4_13SM90_TMA_LOADENS11_INS12_ILi2ELi4ELi3EEES15_NSS_INS5_IJS16_S1M_EEENS5_IJS1M_SC_EEEEEEENS4_39AutoVectorizingCopyWithAssumedAlignmentILi128EEENS4_14SM90_TMA_STOREES24_S26_S26_EEEvvEEEEvNT_6ParamsE)
	.align		4
        /*000c*/ 	.word	index@(__assertfail)
	.align		4
        /*0010*/ 	.word	0x00000000
	.align		4
        /*0014*/ 	.word	0xfffffffe
	.align		4
        /*0018*/ 	.word	0x00000000
	.align		4
        /*001c*/ 	.word	0xfffffffd
	.align		4
        /*0020*/ 	.word	0x00000000
	.align		4
        /*0024*/ 	.word	0xfffffffc


//--------------------- .nv.constant4             --------------------------
	.section	.nv.constant4,"a",@progbits
	.align	8
	.align		8
.nv.constant4:
        /*0000*/ 	.dword	__assertfail
	.align		8
        /*0008*/ 	.dword	__unnamed_1
	.align		8
        /*0010*/ 	.dword	__unnamed_2
	.align		8
        /*0018*/ 	.dword	_ZN40_INTERNAL_2b4a9a3f_4_k_cu_922d25ef_111174cuda3std3__45__cpo5beginE
	.align		8
        /*0020*/ 	.dword	_ZN40_INTERNAL_2b4a9a3f_4_k_cu_922d25ef_111174cuda3std3__45__cpo3endE
	.align		8
        /*0028*/ 	.dword	_ZN40_INTERNAL_2b4a9a3f_4_k_cu_922d25ef_111174cuda3std3__45__cpo6cbeginE
	.align		8
        /*0030*/ 	.dword	_ZN40_INTERNAL_2b4a9a3f_4_k_cu_922d25ef_111174cuda3std3__45__cpo4cendE
	.align		8
        /*0038*/ 	.dword	_ZN40_INTERNAL_2b4a9a3f_4_k_cu_922d25ef_111174cuda3std3__442_GLOBAL__N__2b4a9a3f_4_k_cu_922d25ef_111176ignoreE
	.align		8
        /*0040*/ 	.dword	_ZN40_INTERNAL_2b4a9a3f_4_k_cu_922d25ef_111174cuda3std3__419piecewise_constructE
	.align		8
        /*0048*/ 	.dword	_ZN40_INTERNAL_2b4a9a3f_4_k_cu_922d25ef_111174cuda3std3__48in_placeE
	.align		8
        /*0050*/ 	.dword	_ZN40_INTERNAL_2b4a9a3f_4_k_cu_922d25ef_111174cuda3std6ranges3__45__cpo4swapE
	.align		8
        /*0058*/ 	.dword	_ZN40_INTERNAL_2b4a9a3f_4_k_cu_922d25ef_111174cuda3std6ranges3__45__cpo9iter_moveE
	.align		8
        /*0060*/ 	.dword	_ZN40_INTERNAL_2b4a9a3f_4_k_cu_922d25ef_111174cute7productE
	.align		8
        /*0068*/ 	.dword	_ZN40_INTERNAL_2b4a9a3f_4_k_cu_922d25ef_111174cute1_E
	.align		8
        /*0070*/ 	.dword	$str$25
	.align		8
        /*0078*/ 	.dword	$str$26
	.align		8
        /*0080*/ 	.dword	$str$27
	.align		8
        /*0088*/ 	.dword	$str$28


//--------------------- .text._ZN7cutlass13device_kernelINS_4gemm6kernel13GemmUniversalIN4cute5tupleIJiiiiEEENS1_10collective13CollectiveMmaINS1_35MainloopSm100TmaUmmaWarpSpecializedILi3ELi2ELi4ENS5_IJNS4_1CILi2EEENSA_ILi1EEESC_EEEEENS5_IJNSA_ILi256EEENSA_ILi64EEESG_EEENS_10tfloat32_tENS5_IJlSC_lEEESI_SJ_NS4_8TiledMMAINS4_8MMA_AtomIJNS4_23SM100_MMA_TF32_2x1SM_SSISI_SI_fLi256ELi64ELNS4_4UMMA5MajorE0ELSO_0ELNSN_7ScaleInE0ELSP_0EEEEEENS4_6LayoutINS5_IJSC_SC_SC_EEENS5_IJNSA_ILi0EEESU_SU_EEEEENS5_IJNS4_10UnderscoreESX_SX_EEEEENS4_18SM100_TMA_2SM_LOADENS4_14ComposedLayoutINS4_7SwizzleILi3ELi4ELi3EEENS4_18smem_ptr_flag_bitsILi32EEENSS_INS5_IJNSA_ILi8EEENSA_ILi32EEEEEENS5_IJS17_SC_EEEEEEEvNS4_8identityES10_S1B_vS1C_EENS_8epilogue10collective18CollectiveEpilogueINS1E_23Sm100TmaWarpSpecializedILi4ELi2ELi16ELb1ELb0EEEJNS5_IJNSA_ILi128EEESG_SG_EEENS5_IJNSS_IS1J_SC_EENSS_INSA_ILi16EEESC_EEEEESI_SJ_SI_SJ_NS1E_6fusion15FusionCallbacksIS1I_NS1P_17LinearCombinationISI_fSI_fLNS_15FloatRoundStyleE2EEES1K_S1O_JEEENS4_5SM1004TMEM4LOAD26SM100_TMEM_LOAD_32dp32b16xENS4_13SM90_TMA_LOADENS11_INS12_ILi2ELi4ELi3EEES15_NSS_INS5_IJS16_S1M_EEENS5_IJS1M_SC_EEEEEEENS4_39AutoVectorizingCopyWithAssumedAlignmentILi128EEENS4_14SM90_TMA_STOREES24_S26_S26_EEEvvEEEEvNT_6ParamsE --------------------------
	.section	.text._ZN7cutlass13device_kernelINS_4gemm6kernel13GemmUniversalIN4cute5tupleIJiiiiEEENS1_10collective13CollectiveMmaINS1_35MainloopSm100TmaUmmaWarpSpecializedILi3ELi2ELi4ENS5_IJNS4_1CILi2EEENSA_ILi1EEESC_EEEEENS5_IJNSA_ILi256EEENSA_ILi64EEESG_EEENS_10tfloat32_tENS5_IJlSC_lEEESI_SJ_NS4_8TiledMMAINS4_8MMA_AtomIJNS4_23SM100_MMA_TF32_2x1SM_SSISI_SI_fLi256ELi64ELNS4_4UMMA5MajorE0ELSO_0ELNSN_7ScaleInE0ELSP_0EEEEEENS4_6LayoutINS5_IJSC_SC_SC_EEENS5_IJNSA_ILi0EEESU_SU_EEEEENS5_IJNS4_10UnderscoreESX_SX_EEEEENS4_18SM100_TMA_2SM_LOADENS4_14ComposedLayoutINS4_7SwizzleILi3ELi4ELi3EEENS4_18smem_ptr_flag_bitsILi32EEENSS_INS5_IJNSA_ILi8EEENSA_ILi32EEEEEENS5_IJS17_SC_EEEEEEEvNS4_8identityES10_S1B_vS1C_EENS_8epilogue10collective18CollectiveEpilogueINS1E_23Sm100TmaWarpSpecializedILi4ELi2ELi16ELb1ELb0EEEJNS5_IJNSA_ILi128EEESG_SG_EEENS5_IJNSS_IS1J_SC_EENSS_INSA_ILi16EEESC_EEEEESI_SJ_SI_SJ_NS1E_6fusion15FusionCallbacksIS1I_NS1P_17LinearCombinationISI_fSI_fLNS_15FloatRoundStyleE2EEES1K_S1O_JEEENS4_5SM1004TMEM4LOAD26SM100_TMEM_LOAD_32dp32b16xENS4_13SM90_TMA_LOADENS11_INS12_ILi2ELi4ELi3EEES15_NSS_INS5_IJS16_S1M_EEENS5_IJS1M_SC_EEEEEEENS4_39AutoVectorizingCopyWithAssumedAlignmentILi128EEENS4_14SM90_TMA_STOREES24_S26_S26_EEEvvEEEEvNT_6ParamsE,"ax",@progbits
	.align	128
.text._ZN7cutlass13device_kernelINS_4gemm6kernel13GemmUniversalIN4cute5tupleIJiiiiEEENS1_10collective13CollectiveMmaINS1_35MainloopSm100TmaUmmaWarpSpecializedILi3ELi2ELi4ENS5_IJNS4_1CILi2EEENSA_ILi1EEESC_EEEEENS5_IJNSA_ILi256EEENSA_ILi64EEESG_EEENS_10tfloat32_tENS5_IJlSC_lEEESI_SJ_NS4_8TiledMMAINS4_8MMA_AtomIJNS4_23SM100_MMA_TF32_2x1SM_SSISI_SI_fLi256ELi64ELNS4_4UMMA5MajorE0ELSO_0ELNSN_7ScaleInE0ELSP_0EEEEEENS4_6LayoutINS5_IJSC_SC_SC_EEENS5_IJNSA_ILi0EEESU_SU_EEEEENS5_IJNS4_10UnderscoreESX_SX_EEEEENS4_18SM100_TMA_2SM_LOADENS4_14ComposedLayoutINS4_7SwizzleILi3ELi4ELi3EEENS4_18smem_ptr_flag_bitsILi32EEENSS_INS5_IJNSA_ILi8EEENSA_ILi32EEEEEENS5_IJS17_SC_EEEEEEEvNS4_8identityES10_S1B_vS1C_EENS_8epilogue10collective18CollectiveEpilogueINS1E_23Sm100TmaWarpSpecializedILi4ELi2ELi16ELb1ELb0EEEJNS5_IJNSA_ILi128EEESG_SG_EEENS5_IJNSS_IS1J_SC_EENSS_INSA_ILi16EEESC_EEEEESI_SJ_SI_SJ_NS1E_6fusion15FusionCallbacksIS1I_NS1P_17LinearCombinationISI_fSI_fLNS_15FloatRoundStyleE2EEES1K_S1O_JEEENS4_5SM1004TMEM4LOAD26SM100_TMEM_LOAD_32dp32b16xENS4_13SM90_TMA_LOADENS11_INS12_ILi2ELi4ELi3EEES15_NSS_INS5_IJS16_S1M_EEENS5_IJS1M_SC_EEEEEEENS4_39AutoVectorizingCopyWithAssumedAlignmentILi128EEENS4_14SM90_TMA_STOREES24_S26_S26_EEEvvEEEEvNT_6ParamsE:
        .type           _ZN7cutlass13device_kernelINS_4gemm6kernel13GemmUniversalIN4cute5tupleIJiiiiEEENS1_10collective13CollectiveMmaINS1_35MainloopSm100TmaUmmaWarpSpecializedILi3ELi2ELi4ENS5_IJNS4_1CILi2EEENSA_ILi1EEESC_EEEEENS5_IJNSA_ILi256EEENSA_ILi64EEESG_EEENS_10tfloat32_tENS5_IJlSC_lEEESI_SJ_NS4_8TiledMMAINS4_8MMA_AtomIJNS4_23SM100_MMA_TF32_2x1SM_SSISI_SI_fLi256ELi64ELNS4_4UMMA5MajorE0ELSO_0ELNSN_7ScaleInE0ELSP_0EEEEEENS4_6LayoutINS5_IJSC_SC_SC_EEENS5_IJNSA_ILi0EEESU_SU_EEEEENS5_IJNS4_10UnderscoreESX_SX_EEEEENS4_18SM100_TMA_2SM_LOADENS4_14ComposedLayoutINS4_7SwizzleILi3ELi4ELi3EEENS4_18smem_ptr_flag_bitsILi32EEENSS_INS5_IJNSA_ILi8EEENSA_ILi32EEEEEENS5_IJS17_SC_EEEEEEEvNS4_8identityES10_S1B_vS1C_EENS_8epilogue10collective18CollectiveEpilogueINS1E_23Sm100TmaWarpSpecializedILi4ELi2ELi16ELb1ELb0EEEJNS5_IJNSA_ILi128EEESG_SG_EEENS5_IJNSS_IS1J_SC_EENSS_INSA_ILi16EEESC_EEEEESI_SJ_SI_SJ_NS1E_6fusion15FusionCallbacksIS1I_NS1P_17LinearCombinationISI_fSI_fLNS_15FloatRoundStyleE2EEES1K_S1O_JEEENS4_5SM1004TMEM4LOAD26SM100_TMEM_LOAD_32dp32b16xENS4_13SM90_TMA_LOADENS11_INS12_ILi2ELi4ELi3EEES15_NSS_INS5_IJS16_S1M_EEENS5_IJS1M_SC_EEEEEEENS4_39AutoVectorizingCopyWithAssumedAlignmentILi128EEENS4_14SM90_TMA_STOREES24_S26_S26_EEEvvEEEEvNT_6ParamsE,@function
        .size           _ZN7cutlass13device_kernelINS_4gemm6kernel13GemmUniversalIN4cute5tupleIJiiiiEEENS1_10collective13CollectiveMmaINS1_35MainloopSm100TmaUmmaWarpSpecializedILi3ELi2ELi4ENS5_IJNS4_1CILi2EEENSA_ILi1EEESC_EEEEENS5_IJNSA_ILi256EEENSA_ILi64EEESG_EEENS_10tfloat32_tENS5_IJlSC_lEEESI_SJ_NS4_8TiledMMAINS4_8MMA_AtomIJNS4_23SM100_MMA_TF32_2x1SM_SSISI_SI_fLi256ELi64ELNS4_4UMMA5MajorE0ELSO_0ELNSN_7ScaleInE0ELSP_0EEEEEENS4_6LayoutINS5_IJSC_SC_SC_EEENS5_IJNSA_ILi0EEESU_SU_EEEEENS5_IJNS4_10UnderscoreESX_SX_EEEEENS4_18SM100_TMA_2SM_LOADENS4_14ComposedLayoutINS4_7SwizzleILi3ELi4ELi3EEENS4_18smem_ptr_flag_bitsILi32EEENSS_INS5_IJNSA_ILi8EEENSA_ILi32EEEEEENS5_IJS17_SC_EEEEEEEvNS4_8identityES10_S1B_vS1C_EENS_8epilogue10collective18CollectiveEpilogueINS1E_23Sm100TmaWarpSpecializedILi4ELi2ELi16ELb1ELb0EEEJNS5_IJNSA_ILi128EEESG_SG_EEENS5_IJNSS_IS1J_SC_EENSS_INSA_ILi16EEESC_EEEEESI_SJ_SI_SJ_NS1E_6fusion15FusionCallbacksIS1I_NS1P_17LinearCombinationISI_fSI_fLNS_15FloatRoundStyleE2EEES1K_S1O_JEEENS4_5SM1004TMEM4LOAD26SM100_TMEM_LOAD_32dp32b16xENS4_13SM90_TMA_LOADENS11_INS12_ILi2ELi4ELi3EEES15_NSS_INS5_IJS16_S1M_EEENS5_IJS1M_SC_EEEEEEENS4_39AutoVectorizingCopyWithAssumedAlignmentILi128EEENS4_14SM90_TMA_STOREES24_S26_S26_EEEvvEEEEvNT_6ParamsE,(.L_x_194 - _ZN7cutlass13device_kernelINS_4gemm6kernel13GemmUniversalIN4cute5tupleIJiiiiEEENS1_10collective13CollectiveMmaINS1_35MainloopSm100TmaUmmaWarpSpecializedILi3ELi2ELi4ENS5_IJNS4_1CILi2EEENSA_ILi1EEESC_EEEEENS5_IJNSA_ILi256EEENSA_ILi64EEESG_EEENS_10tfloat32_tENS5_IJlSC_lEEESI_SJ_NS4_8TiledMMAINS4_8MMA_AtomIJNS4_23SM100_MMA_TF32_2x1SM_SSISI_SI_fLi256ELi64ELNS4_4UMMA5MajorE0ELSO_0ELNSN_7ScaleInE0ELSP_0EEEEEENS4_6LayoutINS5_IJSC_SC_SC_EEENS5_IJNSA_ILi0EEESU_SU_EEEEENS5_IJNS4_10UnderscoreESX_SX_EEEEENS4_18SM100_TMA_2SM_LOADENS4_14ComposedLayoutINS4_7SwizzleILi3ELi4ELi3EEENS4_18smem_ptr_flag_bitsILi32EEENSS_INS5_IJNSA_ILi8EEENSA_ILi32EEEEEENS5_IJS17_SC_EEEEEEEvNS4_8identityES10_S1B_vS1C_EENS_8epilogue10collective18CollectiveEpilogueINS1E_23Sm100TmaWarpSpecializedILi4ELi2ELi16ELb1ELb0EEEJNS5_IJNSA_ILi128EEESG_SG_EEENS5_IJNSS_IS1J_SC_EENSS_INSA_ILi16EEESC_EEEEESI_SJ_SI_SJ_NS1E_6fusion15FusionCallbacksIS1I_NS1P_17LinearCombinationISI_fSI_fLNS_15FloatRoundStyleE2EEES1K_S1O_JEEENS4_5SM1004TMEM4LOAD26SM100_TMEM_LOAD_32dp32b16xENS4_13SM90_TMA_LOADENS11_INS12_ILi2ELi4ELi3EEES15_NSS_INS5_IJS16_S1M_EEENS5_IJS1M_SC_EEEEEEENS4_39AutoVectorizingCopyWithAssumedAlignmentILi128EEENS4_14SM90_TMA_STOREES24_S26_S26_EEEvvEEEEvNT_6ParamsE)
        .other          _ZN7cutlass13device_kernelINS_4gemm6kernel13GemmUniversalIN4cute5tupleIJiiiiEEENS1_10collective13CollectiveMmaINS1_35MainloopSm100TmaUmmaWarpSpecializedILi3ELi2ELi4ENS5_IJNS4_1CILi2EEENSA_ILi1EEESC_EEEEENS5_IJNSA_ILi256EEENSA_ILi64EEESG_EEENS_10tfloat32_tENS5_IJlSC_lEEESI_SJ_NS4_8TiledMMAINS4_8MMA_AtomIJNS4_23SM100_MMA_TF32_2x1SM_SSISI_SI_fLi256ELi64ELNS4_4UMMA5MajorE0ELSO_0ELNSN_7ScaleInE0ELSP_0EEEEEENS4_6LayoutINS5_IJSC_SC_SC_EEENS5_IJNSA_ILi0EEESU_SU_EEEEENS5_IJNS4_10UnderscoreESX_SX_EEEEENS4_18SM100_TMA_2SM_LOADENS4_14ComposedLayoutINS4_7SwizzleILi3ELi4ELi3EEENS4_18smem_ptr_flag_bitsILi32EEENSS_INS5_IJNSA_ILi8EEENSA_ILi32EEEEEENS5_IJS17_SC_EEEEEEEvNS4_8identityES10_S1B_vS1C_EENS_8epilogue10collective18CollectiveEpilogueINS1E_23Sm100TmaWarpSpecializedILi4ELi2ELi16ELb1ELb0EEEJNS5_IJNSA_ILi128EEESG_SG_EEENS5_IJNSS_IS1J_SC_EENSS_INSA_ILi16EEESC_EEEEESI_SJ_SI_SJ_NS1E_6fusion15FusionCallbacksIS1I_NS1P_17LinearCombinationISI_fSI_fLNS_15FloatRoundStyleE2EEES1K_S1O_JEEENS4_5SM1004TMEM4LOAD26SM100_TMEM_LOAD_32dp32b16xENS4_13SM90_TMA_LOADENS11_INS12_ILi2ELi4ELi3EEES15_NSS_INS5_IJS16_S1M_EEENS5_IJS1M_SC_EEEEEEENS4_39AutoVectorizingCopyWithAssumedAlignmentILi128EEENS4_14SM90_TMA_STOREES24_S26_S26_EEEvvEEEEvNT_6ParamsE,@"STO_CUDA_ENTRY STV_DEFAULT"
_ZN7cutlass13device_kernelINS_4gemm6kernel13GemmUniversalIN4cute5tupleIJiiiiEEENS1_10collective13CollectiveMmaINS1_35MainloopSm100TmaUmmaWarpSpecializedILi3ELi2ELi4ENS5_IJNS4_1CILi2EEENSA_ILi1EEESC_EEEEENS5_IJNSA_ILi256EEENSA_ILi64EEESG_EEENS_10tfloat32_tENS5_IJlSC_lEEESI_SJ_NS4_8TiledMMAINS4_8MMA_AtomIJNS4_23SM100_MMA_TF32_2x1SM_SSISI_SI_fLi256ELi64ELNS4_4UMMA5MajorE0ELSO_0ELNSN_7ScaleInE0ELSP_0EEEEEENS4_6LayoutINS5_IJSC_SC_SC_EEENS5_IJNSA_ILi0EEESU_SU_EEEEENS5_IJNS4_10UnderscoreESX_SX_EEEEENS4_18SM100_TMA_2SM_LOADENS4_14ComposedLayoutINS4_7SwizzleILi3ELi4ELi3EEENS4_18smem_ptr_flag_bitsILi32EEENSS_INS5_IJNSA_ILi8EEENSA_ILi32EEEEEENS5_IJS17_SC_EEEEEEEvNS4_8identityES10_S1B_vS1C_EENS_8epilogue10collective18CollectiveEpilogueINS1E_23Sm100TmaWarpSpecializedILi4ELi2ELi16ELb1ELb0EEEJNS5_IJNSA_ILi128EEESG_SG_EEENS5_IJNSS_IS1J_SC_EENSS_INSA_ILi16EEESC_EEEEESI_SJ_SI_SJ_NS1E_6fusion15FusionCallbacksIS1I_NS1P_17LinearCombinationISI_fSI_fLNS_15FloatRoundStyleE2EEES1K_S1O_JEEENS4_5SM1004TMEM4LOAD26SM100_TMEM_LOAD_32dp32b16xENS4_13SM90_TMA_LOADENS11_INS12_ILi2ELi4ELi3EEES15_NSS_INS5_IJS16_S1M_EEENS5_IJS1M_SC_EEEEEEENS4_39AutoVectorizingCopyWithAssumedAlignmentILi128EEENS4_14SM90_TMA_STOREES24_S26_S26_EEEvvEEEEvNT_6ParamsE:
[----:B------:R-:W1:Y:S01]  /*0000*/  LDC R1, c[0x0][0x37c] ;  /* 0x0000df00ff017b82 */ /* 0x000e620000000800 */
[----:B------:R-:W2:Y:S01]  /*0010*/  S2R R81, SR_TID.X ;  /* 0x0000000000517919 */ /* 0x000ea20000002100 */
[----:B------:R-:W3:Y:S06]  /*0020*/  LDCU.64 UR6, c[0x0][0x890] ;  /* 0x00011200ff0677ac */ /* 0x000eec0008000a00 */
[----:B------:R-:W4:Y:S01]  /*0030*/  S2UR UR37, SR_CgaCtaId ;  /* 0x00000000002579c3 */ /* 0x000f220000008800 */
[----:B------:R-:W-:Y:S02]  /*0040*/  PRMT R67, RZ, 0x7610, R67 ;  /* 0x00007610ff437816 */ /* 0x000fe40000000043 */
[----:B------:R-:W-:Y:S01]  /*0050*/  ELECT P1, URZ, PT ;  /* 0x0000000000ff782f */ /* 0x000fe20003820000 */
[----:B------:R-:W1:Y:S01]  /*0060*/  LDCU.64 UR46, c[0x0][0x358] ;  /* 0x00006b00ff2e77ac */ /* 0x000e620008000a00 */
[----:B---3--:R-:W-:-:S04]  /*0070*/  UISETP.NE.U32.AND UP0, UPT, UR6, URZ, UPT ;  /* 0x000000ff0600728c */ /* 0x008fc8000bf05070 */
[----:B------:R-:W-:Y:S02]  /*0080*/  UISETP.NE.AND.EX UP0, UPT, UR7, URZ, UPT, UP0 ;  /* 0x000000ff0700728c */ /* 0x000fe4000bf05300 */
[----:B----4-:R-:W-:Y:S02]  /*0090*/  ULOP3.LUT UR5, UR37, 0x1, URZ, 0xc0, !UPT ;  /* 0x0000000125057892 */ /* 0x010fe4000f8ec0ff */
[----:B------:R-:W-:Y:S01]  /*00a0*/  ULOP3.LUT UR4, UR37, 0x1, URZ, 0x3c, !UPT ;  /* 0x0000000125047892 */ /* 0x000fe2000f8e3cff */
[----:B--2---:R-:W-:-:S05]  /*00b0*/  SHF.R.U32.HI R72, RZ, 0x5, R81 ;  /* 0x00000005ff487819 */ /* 0x004fca0000011651 */
[----:B------:R-:W2:Y:S02]  /*00c0*/  SHFL.IDX PT, R0, R72, RZ, 0x1f ;  /* 0x00001fff48007589 */ /* 0x000ea400000e0000 */
[----:B--2---:R-:W-:Y:S01]  /*00d0*/  R2UR UR10, R0 ;  /* 0x00000000000a72ca */ /* 0x004fe200000e0000 */
[----:B-1----:R-:W-:-:S14]  /*00e0*/  BRA.U UP0, `(.L_x_0) ;  /* 0x00000001002c7547 */ /* 0x002fdc000b800000 */
[----:B------:R-:W1:Y:S02]  /*00f0*/  LDCU.64 UR8, c[0x0][0x888] ;  /* 0x00011100ff0877ac */ /* 0x000e640008000a00 */
[----:B-1----:R-:W-:-:S04]  /*0100*/  UISETP.NE.U32.AND UP0, UPT, UR8, URZ, UPT ;  /* 0x000000ff0800728c */ /* 0x002fc8000bf05070 */
[----:B------:R-:W-:-:S09]  /*0110*/  UISETP.NE.AND.EX UP0, UPT, UR9, URZ, UPT, UP0 ;  /* 0x000000ff0900728c */ /* 0x000fd2000bf05300 */
[----:B------:R-:W-:Y:S05]  /*0120*/  BRA.U !UP0, `(.L_x_1) ;  /* 0x0000000108107547 */ /* 0x000fea000b800000 */
[----:B------:R-:W1:Y:S02]  /*0130*/  LDC.64 R2, c[0x0][0x888] ;  /* 0x00022200ff027b82 */ /* 0x000e640000000a00 */
[----:B-1----:R1:W5:Y:S01]  /*0140*/  LDG.E R35, desc[UR46][R2.64] ;  /* 0x0000002e02237981 */ /* 0x002362000c1e1900 */
[----:B------:R-:W-:Y:S01]  /*0150*/  HFMA2 R67, -RZ, RZ, 0, 5.9604644775390625e-08 ;  /* 0x00000001ff437431 */ /* 0x000fe200000001ff */
[----:B------:R-:W-:Y:S05]  /*0160*/  BRA `(.L_x_0) ;  /* 0x00000000000c7947 */ /* 0x000fea0003800000 */
.L_x_1:
[----:B------:R-:W1:Y:S01]  /*0170*/  LDCU UR8, c[0x0][0x880] ;  /* 0x00011000ff0877ac */ /* 0x000e620008000800 */
[----:B------:R-:W-:Y:S01]  /*0180*/  HFMA2 R67, -RZ, RZ, 0, 5.9604644775390625e-08 ;  /* 0x00000001ff437431 */ /* 0x000fe200000001ff */
[----:B-1----:R-:W-:-:S07]  /*0190*/  MOV R35, UR8 ;  /* 0x0000000800237c02 */ /* 0x002fce0008000f00 */
.L_x_0:
[----:B------:R-:W2:Y:S02]  /*01a0*/  LDCU.64 UR8, c[0x0][0x8b0] ;  /* 0x00011600ff0877ac */ /* 0x000ea40008000a00 */
[----:B--2---:R-:W-:-:S04]  /*01b0*/  UISETP.NE.U32.AND UP0, UPT, UR8, URZ, UPT ;  /* 0x000000ff0800728c */ /* 0x004fc8000bf05070 */
[----:B------:R-:W-:-:S09]  /*01c0*/  UISETP.NE.AND.EX UP0, UPT, UR9, URZ, UPT, UP0 ;  /* 0x000000ff0900728c */ /* 0x000fd2000bf05300 */
[----:B------:R-:W-:Y:S05]  /*01d0*/  BRA.U UP0, `(.L_x_2) ;  /* 0x0000000100247547 */ /* 0x000fea000b800000 */
[----:B------:R-:W2:Y:S02]  /*01e0*/  LDCU.64 UR8, c[0x0][0x8a8] ;  /* 0x00011500ff0877ac */ /* 0x000ea40008000a00 */
[----:B--2---:R-:W-:-:S04]  /*01f0*/  UISETP.NE.U32.AND UP0, UPT, UR8, URZ, UPT ;  /* 0x000000ff0800728c */ /* 0x004fc8000bf05070 */
[----:B------:R-:W-:-:S09]  /*0200*/  UISETP.NE.AND.EX UP0, UPT, UR9, URZ, UPT, UP0 ;  /* 0x000000ff0900728c */ /* 0x000fd2000bf05300 */
[----:B------:R-:W-:Y:S05]  /*0210*/  BRA.U !UP0, `(.L_x_3) ;  /* 0x00000001080c7547 */ /* 0x000fea000b800000 */
[----:B------:R-:W2:Y:S02]  /*0220*/  LDC.64 R32, c[0x0][0x8a8] ;  /* 0x00022a00ff207b82 */ /* 0x000ea40000000a00 */
[----:B--2---:R2:W5:Y:S01]  /*0230*/  LDG.E R32, desc[UR46][R32.64] ;  /* 0x0000002e20207981 */ /* 0x004562000c1e1900 */
[----:B------:R-:W-:Y:S05]  /*0240*/  BRA `(.L_x_2) ;  /* 0x0000000000087947 */ /* 0x000fea0003800000 */
.L_x_3:
[----:B------:R-:W2:Y:S02]  /*0250*/  LDCU UR8, c[0x0][0x8a0] ;  /* 0x00011400ff0877ac */ /* 0x000ea40008000800 */
[----:B--2---:R-:W-:Y:S02]  /*0260*/  MOV R32, UR8 ;  /* 0x0000000800207c02 */ /* 0x004fe40008000f00 */
.L_x_2:
[----:B------:R-:W-:Y:S01]  /*0270*/  IMAD.U32 R0, RZ, RZ, UR10 ;  /* 0x0000000aff007e24 */ /* 0x000fe2000f8e00ff */
[----:B------:R-:W-:Y:S04]  /*0280*/  BSSY.RECONVERGENT B0, `(.L_x_4) ;  /* 0x000000c000007945 */ /* 0x000fe80003800200 */
[C---:B------:R-:W-:Y:S02]  /*0290*/  ISETP.NE.OR P2, PT, R0.reuse, 0x1, !P1 ;  /* 0x000000010000780c */ /* 0x040fe40004f45670 */
[----:B------:R-:W-:-:S11]  /*02a0*/  ISETP.NE.OR P0, PT, R0, 0x3, !P1 ;  /* 0x000000030000780c */ /* 0x000fd60004f05670 */
[----:B------:R-:W-:Y:S05]  /*02b0*/  @P2 BRA `(.L_x_5) ;  /* 0x0000000000202947 */ /* 0x000fea0003800000 */
[----:B------:R-:W3:Y:S02]  /*02c0*/  LDCU.64 UR8, c[0x0][0x348] ;  /* 0x00006900ff0877ac */ /* 0x000ee40008000a00 */
[----:B---3--:R-:W-:Y:S02]  /*02d0*/  UIADD3 UR12, UP1, UPT, UR8, 0x80, URZ ;  /* 0x00000080080c7890 */ /* 0x008fe4000ff3e0ff */
[----:B------:R-:W-:Y:S02]  /*02e0*/  UIADD3 UR8, UP0, UPT, UR8, 0x180, URZ ;  /* 0x0000018008087890 */ /* 0x000fe4000ff1e0ff */
[----:B------:R-:W-:Y:S02]  /*02f0*/  UIADD3.X UR13, UPT, UPT, URZ, UR9, URZ, UP1, !UPT ;  /* 0x00000009ff0d7290 */ /* 0x000fe40008ffe4ff */
[----:B------:R-:W-:-:S07]  /*0300*/  UIADD3.X UR9, UPT, UPT, URZ, UR9, URZ, UP0, !UPT ;  /* 0x00000009ff097290 */ /* 0x000fce00087fe4ff */
[----:B------:R3:W-:Y:S02]  /*0310*/  UTMACCTL.PF [UR12] ;  /* 0x000000000c0079b9 */ /* 0x0007e40008040000 */
[----:B------:R3:W-:Y:S02]  /*0320*/  UTMACCTL.PF [UR8] ;  /* 0x00000000080079b9 */ /* 0x0007e40008040000 */
[----:B---3--:R-:W-:Y:S01]  /*0330*/  NOP ;  /* 0x0000000000007918 */ /* 0x008fe20000000000 */
.L_x_5:
[----:B------:R-:W-:Y:S05]  /*0340*/  BSYNC.RECONVERGENT B0 ;  /* 0x0000000000007941 */ /* 0x000fea0003800200 */
.L_x_4:
[----:B------:R-:W-:Y:S04]  /*0350*/  BSSY.RECONVERGENT B0, `(.L_x_6) ;  /* 0x000000a000007945 */ /* 0x000fe80003800200 */
        /* <DEDUP_REMOVED lines=9> */
.L_x_7:
[----:B------:R-:W-:Y:S05]  /*03f0*/  BSYNC.RECONVERGENT B0 ;  /* 0x0000000000007941 */ /* 0x000fea0003800200 */
.L_x_6:
[----:B------:R-:W3:Y:S01]  /*0400*/  LDCU.64 UR8, c[0x0][0x888] ;  /* 0x00011100ff0877ac */ /* 0x000ee20008000a00 */
[----:B------:R-:W-:Y:S02]  /*0410*/  UISETP.EQ.U32.AND UP1, UPT, UR6, URZ, UPT ;  /* 0x000000ff0600728c */ /* 0x000fe4000bf22070 */
[----:B------:R-:W-:Y:S02]  /*0420*/  UPLOP3.LUT UP5, UPT, UPT, UPT, UPT, 0x80, 0x8 ;  /* 0x000000000008789c */ /* 0x000fe40003faf070 */
[----:B---3--:R-:W-:-:S04]  /*0430*/  UISETP.NE.U32.AND UP0, UPT, UR8, URZ, UPT ;  /* 0x000000ff0800728c */ /* 0x008fc8000bf05070 */
[----:B------:R-:W-:-:S04]  /*0440*/  UISETP.NE.AND.EX UP0, UPT, UR9, URZ, UPT, UP0 ;  /* 0x000000ff0900728c */ /* 0x000fc8000bf05300 */
[----:B------:R-:W-:-:S04]  /*0450*/  UISETP.EQ.OR.EX UP2, UPT, UR7, URZ, !UP0, UP1 ;  /* 0x000000ff0700728c */ /* 0x000fc8000c742710 */
[----:B------:R-:W-:-:S05]  /*0460*/  UP2UR UR50, UPR, URZ, 0x4 ;  /* 0x00000004ff327883 */ /* 0x000fca0008000000 */
[----:B------:R-:W-:Y:S07]  /*0470*/  BRA.U !UP2, `(.L_x_8) ;  /* 0x000000010a207547 */ /* 0x000fee000b800000 */
[----:B------:R-:W-:Y:S01]  /*0480*/  UISETP.NE.U32.AND UP2, UPT, UR6, URZ, UPT ;  /* 0x000000ff0600728c */ /* 0x000fe2000bf45070 */
[----:B-----5:R-:W-:Y:S01]  /*0490*/  FSETP.NEU.AND P0, PT, R35, RZ, PT ;  /* 0x000000ff2300720b */ /* 0x020fe20003f0d000 */
[----:B------:R-:W-:Y:S02]  /*04a0*/  USEL UR6, URZ, 0xffffffff, UP0 ;  /* 0xffffffffff067887 */ /* 0x000fe40008000000 */
[----:B------:R-:W-:-:S10]  /*04b0*/  UISETP.NE.AND.EX UP2, UPT, UR7, URZ, UPT, UP2 ;  /* 0x000000ff0700728c */ /* 0x000fd4000bf45320 */
[----:B------:R-:W-:Y:S01]  /*04c0*/  VOTEU.ANY UP1, P0 ;  /* 0x0000000000ff7886 */ /* 0x000fe20000020100 */
[----:B------:R-:W-:-:S04]  /*04d0*/  @!UP2 USEL UR6, URZ, 0xffffffff, UP1 ;  /* 0xffffffffff06a887 */ /* 0x000fc80008800000 */
[----:B------:R-:W-:-:S04]  /*04e0*/  ULOP3.LUT UR6, UR6, 0x1, URZ, 0xc0, !UPT ;  /* 0x0000000106067892 */ /* 0x000fc8000f8ec0ff */
[----:B------:R-:W-:-:S11]  /*04f0*/  UISETP.NE.U32.AND UP5, UPT, UR6, 0x1, UPT ;  /* 0x000000010600788c */ /* 0x000fd6000bfa5070 */
.L_x_8:
[----:B------:R-:W3:Y:S01]  /*0500*/  SHFL.IDX PT, R0, R72, RZ, 0x1f ;  /* 0x00001fff48007589 */ /* 0x000ee200000e0000 */
[----:B------:R-:W-:-:S04]  /*0510*/  UISETP.NE.AND UP1, UPT, UR10, 0x2, UPT ;  /* 0x000000020a00788c */ /* 0x000fc8000bf25270 */
[----:B------:R-:W-:Y:S02]  /*0520*/  UISETP.EQ.AND UP2, UPT, UR5, URZ, !UP1 ;  /* 0x000000ff0500728c */ /* 0x000fe4000cf42270 */
[----:B------:R-:W-:-:S04]  /*0530*/  USEL UR7, URZ, 0x1, UP1 ;  /* 0x00000001ff077887 */ /* 0x000fc80008800000 */
[----:B------:R-:W-:Y:S02]  /*0540*/  PLOP3.LUT P5, PT, P1, PT, UP2, 0x80, 0x8 ;  /* 0x000000000008781c */ /* 0x000fe40000faf028 */
[----:B---3--:R-:W-:-:S13]  /*0550*/  ISETP.NE.AND P0, PT, R0, RZ, PT ;  /* 0x000000ff0000720c */ /* 0x008fda0003f05270 */
[----:B------:R-:W-:Y:S05]  /*0560*/  @P0 BRA `(.L_x_9) ;  /* 0x00000000003c0947 */ /* 0x000fea0003800000 */
[----:B------:R-:W-:Y:S01]  /*0570*/  UMOV UR8, 0x400 ;  /* 0x0000040000087882 */ /* 0x000fe20000000000 */
[----:B------:R-:W-:Y:S01]  /*0580*/  UMOV UR6, 0x1 ;  /* 0x0000000100067882 */ /* 0x000fe20000000000 */
[----:B------:R-:W-:Y:S02]  /*0590*/  ULEA UR8, UR37, UR8, 0x18 ;  /* 0x0000000825087291 */ /* 0x000fe4000f8ec0ff */
[----:B------:R-:W-:-:S04]  /*05a0*/  UIADD3 UR12, UPT, UPT, -UR6, 0x100000, URZ ;  /* 0x00100000060c7890 */ /* 0x000fc8000fffe1ff */
[----:B------:R-:W-:Y:S02]  /*05b0*/  USHF.L.U32 UR13, UR12, 0xb, URZ ;  /* 0x0000000b0c0d7899 */ /* 0x000fe400080006ff */
[----:B------:R-:W-:Y:S01]  /*05c0*/  USHF.L.U32 UR12, UR12, 0x1, URZ ;  /* 0x000000010c0c7899 */ /* 0x000fe200080006ff */
[----:B------:R-:W-:Y:S01]  /*05d0*/  ELECT P0, URZ, PT ;  /* 0x0000000000ff782f */ /* 0x000fe20003800000 */
[----:B------:R-:W3:Y:S10]  /*05e0*/  FENCE.VIEW.ASYNC.S ;  /* 0x00000000000073c6 */ /* 0x000ef40000000000 */
[----:B---3--:R3:W4:Y:S01]  /*05f0*/  SYNCS.EXCH.64 URZ, [UR8], UR12 ;  /* 0x0000000c08ff75b2 */ /* 0x0087220008000100 */
[----:B------:R3:W1:Y:S01]  /*0600*/  SYNCS.EXCH.64 URZ, [UR8+0x18], UR12 ;  /* 0x0000180c08ff75b2 */ /* 0x0006620008000100 */
[----:B------:R3:W1:Y:S01]  /*0610*/  SYNCS.EXCH.64 URZ, [UR8+0x8], UR12 ;  /* 0x0000080c08ff75b2 */ /* 0x0006620008000100 */
[----:B------:R3:W1:Y:S01]  /*0620*/  SYNCS.EXCH.64 URZ, [UR8+0x20], UR12 ;  /* 0x0000200c08ff75b2 */ /* 0x0006620008000100 */
[----:B------:R3:W1:Y:S01]  /*0630*/  SYNCS.EXCH.64 URZ, [UR8+0x10], UR12 ;  /* 0x0000100c08ff75b2 */ /* 0x0006620008000100 */
[----:B------:R3:W1:Y:S01]  /*0640*/  SYNCS.EXCH.64 URZ, [UR8+0x28], UR12 ;  /* 0x0000280c08ff75b2 */ /* 0x0006620008000100 */
[----:B------:R-:W-:Y:S01]  /*0650*/  NOP ;  /* 0x0000000000007918 */ /* 0x000fe20000000000 */
.L_x_9:
[----:B------:R-:W2:Y:S01]  /*0660*/  SHFL.IDX PT, R0, R72, RZ, 0x1f ;  /* 0x00001fff48007589 */ /* 0x000ea200000e0000 */
[----:B------:R-:W-:Y:S01]  /*0670*/  NOP ;  /* 0x0000000000007918 */ /* 0x000fe20000000000 */
[----:B--2---:R-:W-:-:S13]  /*0680*/  ISETP.NE.AND P0, PT, R0, 0x1, PT ;  /* 0x000000010000780c */ /* 0x004fda0003f05270 */
[----:B------:R-:W-:Y:S05]  /*0690*/  @P0 BRA `(.L_x_10) ;  /* 0x0000000000540947 */ /* 0x000fea0003800000 */
[----:B------:R-:W-:Y:S01]  /*06a0*/  UMOV UR9, 0x400 ;  /* 0x0000040000097882 */ /* 0x000fe20000000000 */
[----:B---3--:R-:W-:Y:S01]  /*06b0*/  UMOV UR8, 0x20 ;  /* 0x0000002000087882 */ /* 0x008fe20000000000 */
[----:B------:R-:W-:Y:S01]  /*06c0*/  UMOV UR6, 0x80 ;  /* 0x0000008000067882 */ /* 0x000fe20000000000 */
[----:B------:R-:W-:Y:S02]  /*06d0*/  ULEA UR9, UR37, UR9, 0x18 ;  /* 0x0000000925097291 */ /* 0x000fe4000f8ec0ff */
[----:B------:R-:W-:-:S04]  /*06e0*/  UIADD3 UR12, UPT, UPT, -UR8, 0x100000, URZ ;  /* 0x00100000080c7890 */ /* 0x000fc8000fffe1ff */
[----:B------:R-:W-:Y:S02]  /*06f0*/  USHF.L.U32 UR13, UR12, 0xb, URZ ;  /* 0x0000000b0c0d7899 */ /* 0x000fe400080006ff */
[----:B------:R-:W-:Y:S02]  /*0700*/  USHF.L.U32 UR12, UR12, 0x1, URZ ;  /* 0x000000010c0c7899 */ /* 0x000fe400080006ff */
[----:B------:R-:W-:-:S04]  /*0710*/  UIADD3 UR14, UPT, UPT, -UR6, 0x100000, URZ ;  /* 0x00100000060e7890 */ /* 0x000fc8000fffe1ff */
[----:B------:R-:W-:Y:S02]  /*0720*/  USHF.L.U32 UR15, UR14, 0xb, URZ ;  /* 0x0000000b0e0f7899 */ /* 0x000fe400080006ff */
[----:B------:R-:W-:Y:S01]  /*0730*/  USHF.L.U32 UR14, UR14, 0x1, URZ ;  /* 0x000000010e0e7899 */ /* 0x000fe200080006ff */
[----:B------:R-:W-:Y:S01]  /*0740*/  ELECT P0, URZ, PT ;  /* 0x0000000000ff782f */ /* 0x000fe20003800000 */
[----:B------:R-:W2:Y:S02]  /*0750*/  FENCE.VIEW.ASYNC.S ;  /* 0x00000000000073c6 */ /* 0x000ea40000000000 */
[----:B--2---:R2:W3:Y:S08]  /*0760*/  SYNCS.EXCH.64 URZ, [UR9+0x30], UR12 ;  /* 0x0000300c09ff75b2 */ /* 0x0044f00008000100 */
[----:B------:R2:W1:Y:S01]  /*0770*/  SYNCS.EXCH.64 URZ, [UR9+0x50], UR14 ;  /* 0x0000500e09ff75b2 */ /* 0x0004620008000100 */
[----:B------:R2:W1:Y:S01]  /*0780*/  SYNCS.EXCH.64 URZ, [UR9+0x38], UR12 ;  /* 0x0000380c09ff75b2 */ /* 0x0004620008000100 */
[----:B------:R2:W1:Y:S01]  /*0790*/  SYNCS.EXCH.64 URZ, [UR9+0x58], UR14 ;  /* 0x0000580e09ff75b2 */ /* 0x0004620008000100 */
[----:B------:R2:W1:Y:S01]  /*07a0*/  SYNCS.EXCH.64 URZ, [UR9+0x40], UR12 ;  /* 0x0000400c09ff75b2 */ /* 0x0004620008000100 */
[----:B------:R2:W1:Y:S01]  /*07b0*/  SYNCS.EXCH.64 URZ, [UR9+0x60], UR14 ;  /* 0x0000600e09ff75b2 */ /* 0x0004620008000100 */
[----:B------:R2:W1:Y:S01]  /*07c0*/  SYNCS.EXCH.64 URZ, [UR9+0x48], UR12 ;  /* 0x0000480c09ff75b2 */ /* 0x0004620008000100 */
[----:B------:R2:W1:Y:S01]  /*07d0*/  SYNCS.EXCH.64 URZ, [UR9+0x68], UR14 ;  /* 0x0000680e09ff75b2 */ /* 0x0004620008000100 */
[----:B------:R-:W-:Y:S01]  /*07e0*/  NOP ;  /* 0x0000000000007918 */ /* 0x000fe20000000000 */
.L_x_10:
[----:B------:R-:W4:Y:S01]  /*07f0*/  SHFL.IDX PT, R0, R72, RZ, 0x1f ;  /* 0x00001fff48007589 */ /* 0x000f2200000e0000 */
[----:B------:R-:W-:Y:S01]  /*0800*/  NOP ;  /* 0x0000000000007918 */ /* 0x000fe20000000000 */
[----:B----4-:R-:W-:-:S13]  /*0810*/  ISETP.NE.AND P0, PT, R0, 0x3, PT ;  /* 0x000000030000780c */ /* 0x010fda0003f05270 */
[----:B------:R-:W-:Y:S05]  /*0820*/  @P0 BRA `(.L_x_11) ;  /* 0x00000000002c0947 */ /* 0x000fea0003800000 */
[----:B---3--:R-:W-:Y:S01]  /*0830*/  UMOV UR8, 0x400 ;  /* 0x0000040000087882 */ /* 0x008fe20000000000 */
[----:B------:R-:W-:Y:S01]  /*0840*/  UMOV UR6, 0x20 ;  /* 0x0000002000067882 */ /* 0x000fe20000000000 */
[----:B------:R-:W-:Y:S02]  /*0850*/  ULEA UR8, UR37, UR8, 0x18 ;  /* 0x0000000825087291 */ /* 0x000fe4000f8ec0ff */
[----:B--2---:R-:W-:-:S04]  /*0860*/  UIADD3 UR12, UPT, UPT, -UR6, 0x100000, URZ ;  /* 0x00100000060c7890 */ /* 0x004fc8000fffe1ff */
[----:B------:R-:W-:Y:S02]  /*0870*/  USHF.L.U32 UR13, UR12, 0xb, URZ ;  /* 0x0000000b0c0d7899 */ /* 0x000fe400080006ff */
[----:B------:R-:W-:Y:S01]  /*0880*/  USHF.L.U32 UR12, UR12, 0x1, URZ ;  /* 0x000000010c0c7899 */ /* 0x000fe200080006ff */
[----:B------:R-:W-:Y:S01]  /*0890*/  ELECT P0, URZ, PT ;  /* 0x0000000000ff782f */ /* 0x000fe20003800000 */
[----:B------:R-:W2:Y:S10]  /*08a0*/  FENCE.VIEW.ASYNC.S ;  /* 0x00000000000073c6 */ /* 0x000eb40000000000 */
[----:B--2---:R4:W2:Y:S01]  /*08b0*/  SYNCS.EXCH.64 URZ, [UR8+0x70], UR12 ;  /* 0x0000700c08ff75b2 */ /* 0x0048a20008000100 */
[----:B------:R4:W3:Y:S02]  /*08c0*/  SYNCS.EXCH.64 URZ, [UR8+0x78], UR12 ;  /* 0x0000780c08ff75b2 */ /* 0x0008e40008000100 */
[----:B----4-:R-:W-:Y:S01]  /*08d0*/  NOP ;  /* 0x0000000000007918 */ /* 0x010fe20000000000 */
.L_x_11:
[----:B------:R-:W4:Y:S01]  /*08e0*/  SHFL.IDX PT, R0, R72, RZ, 0x1f ;  /* 0x00001fff48007589 */ /* 0x000f2200000e0000 */
[----:B------:R-:W-:Y:S01]  /*08f0*/  NOP ;  /* 0x0000000000007918 */ /* 0x000fe20000000000 */
[----:B----4-:R-:W-:-:S13]  /*0900*/  ISETP.NE.AND P0, PT, R0, 0x4, PT ;  /* 0x000000040000780c */ /* 0x010fda0003f05270 */
[----:B------:R-:W-:Y:S05]  /*0910*/  @P0 BRA `(.L_x_12) ;  /* 0x0000000000480947 */ /* 0x000fea0003800000 */
[----:B--2---:R-:W-:Y:S01]  /*0920*/  UMOV UR9, 0x1e0 ;  /* 0x000001e000097882 */ /* 0x004fe20000000000 */
[----:B---3--:R-:W-:Y:S01]  /*0930*/  UMOV UR8, 0x400 ;  /* 0x0000040000087882 */ /* 0x008fe20000000000 */
[----:B------:R-:W-:Y:S01]  /*0940*/  USEL UR9, UR9, 0x1a0, UP5 ;  /* 0x000001a009097887 */ /* 0x000fe2000a800000 */
        /* <DEDUP_REMOVED lines=10> */
[----:B--2---:R4:W2:Y:S08]  /*09f0*/  SYNCS.EXCH.64 URZ, [UR8+0x80], UR12 ;  /* 0x0000800c08ff75b2 */ /* 0x0048b00008000100 */
[----:B------:R4:W3:Y:S01]  /*0a00*/  SYNCS.EXCH.64 URZ, [UR8+0x90], UR14 ;  /* 0x0000900e08ff75b2 */ /* 0x0008e20008000100 */
[----:B------:R4:W1:Y:S01]  /*0a10*/  SYNCS.EXCH.64 URZ, [UR8+0x88], UR12 ;  /* 0x0000880c08ff75b2 */ /* 0x0008620008000100 */
[----:B------:R4:W1:Y:S02]  /*0a20*/  SYNCS.EXCH.64 URZ, [UR8+0x98], UR14 ;  /* 0x0000980e08ff75b2 */ /* 0x0008640008000100 */
[----:B----4-:R-:W-:Y:S01]  /*0a30*/  NOP ;  /* 0x0000000000007918 */ /* 0x010fe20000000000 */
.L_x_12:
[----:B------:R-:W4:Y:S01]  /*0a40*/  SHFL.IDX PT, R0, R72, RZ, 0x1f ;  /* 0x00001fff48007589 */ /* 0x000f2200000e0000 */
[----:B------:R-:W-:Y:S01]  /*0a50*/  NOP ;  /* 0x0000000000007918 */ /* 0x000fe20000000000 */
[----:B----4-:R-:W-:-:S13]  /*0a60*/  ISETP.NE.AND P0, PT, R0, 0x5, PT ;  /* 0x000000050000780c */ /* 0x010fda0003f05270 */
[----:B------:R-:W-:Y:S05]  /*0a70*/  @P0 BRA `(.L_x_13) ;  /* 0x0000000000540947 */ /* 0x000fea0003800000 */
[----:B--2---:R-:W-:Y:S01]  /*0a80*/  UMOV UR9, 0x400 ;  /* 0x0000040000097882 */ /* 0x004fe20000000000 */
        /* <DEDUP_REMOVED lines=14> */
[----:B------:R4:W1:Y:S01]  /*0b70*/  SYNCS.EXCH.64 URZ, [UR9+0xc8], UR14 ;  /* 0x0000c80e09ff75b2 */ /* 0x0008620008000100 */
[----:B------:R4:W1:Y:S01]  /*0b80*/  SYNCS.EXCH.64 URZ, [UR9+0xb0], UR12 ;  /* 0x0000b00c09ff75b2 */ /* 0x0008620008000100 */
[----:B------:R4:W1:Y:S01]  /*0b90*/  SYNCS.EXCH.64 URZ, [UR9+0xd0], UR14 ;  /* 0x0000d00e09ff75b2 */ /* 0x0008620008000100 */
[----:B------:R4:W1:Y:S01]  /*0ba0*/  SYNCS.EXCH.64 URZ, [UR9+0xb8], UR12 ;  /* 0x0000b80c09ff75b2 */ /* 0x0008620008000100 */
[----:B------:R4:W1:Y:S02]  /*0bb0*/  SYNCS.EXCH.64 URZ, [UR9+0xd8], UR14 ;  /* 0x0000d80e09ff75b2 */ /* 0x0008640008000100 */
[----:B----4-:R-:W-:Y:S01]  /*0bc0*/  NOP ;  /* 0x0000000000007918 */ /* 0x010fe20000000000 */
.L_x_13:
[----:B------:R-:W4:Y:S01]  /*0bd0*/  SHFL.IDX PT, R0, R72, RZ, 0x1f ;  /* 0x00001fff48007589 */ /* 0x000f2200000e0000 */
[----:B------:R-:W-:Y:S01]  /*0be0*/  ISETP.NE.OR P1, PT, RZ, UR10, !P1 ;  /* 0x0000000aff007c0c */ /* 0x000fe2000cf25670 */
        /* <DEDUP_REMOVED lines=12> */
[----:B------:R4:W3:Y:S01]  /*0cb0*/  SYNCS.EXCH.64 URZ, [UR8+0xf0], UR12 ;  /* 0x0000f00c08ff75b2 */ /* 0x0008e20008000100 */
[----:B------:R4:W1:Y:S01]  /*0cc0*/  SYNCS.EXCH.64 URZ, [UR8+0xe8], UR12 ;  /* 0x0000e80c08ff75b2 */ /* 0x0008620008000100 */
[----:B------:R4:W1:Y:S02]  /*0cd0*/  SYNCS.EXCH.64 URZ, [UR8+0xf8], UR12 ;  /* 0x0000f80c08ff75b2 */ /* 0x0008640008000100 */
[----:B----4-:R-:W-:Y:S01]  /*0ce0*/  NOP ;  /* 0x0000000000007918 */ /* 0x010fe20000000000 */
.L_x_14:
[----:B------:R-:W-:Y:S01]  /*0cf0*/  VOTEU.ALL UP1, P1 ;  /* 0x0000000000ff7886 */ /* 0x000fe20000820000 */
[----:B---3--:R-:W3:Y:S01]  /*0d00*/  LDCU UR8, c[0x0][0x36c] ;  /* 0x00006d80ff0877ac */ /* 0x008ee20008000800 */
[----:B------:R-:W-:Y:S01]  /*0d10*/  NOP ;  /* 0x0000000000007918 */ /* 0x000fe20000000000 */
[----:B------:R-:W-:Y:S01]  /*0d20*/  LOP3.LUT R10, R81, 0x1f, RZ, 0xc0, !PT ;  /* 0x0000001f510a7812 */ /* 0x000fe200078ec0ff */
[----:B--2---:R-:W-:Y:S01]  /*0d30*/  UMOV UR12, 0x20 ;  /* 0x00000020000c7882 */ /* 0x004fe20000000000 */
[----:B------:R-:W-:Y:S01]  /*0d40*/  @!UP1 UMOV UR6, 0x400 ;  /* 0x0000040000069882 */ /* 0x000fe20000000000 */
[----:B------:R-:W-:-:S04]  /*0d50*/  @!UP1 UIADD3 UR12, UPT, UPT, -UR12, 0x100000, URZ ;  /* 0x001000000c0c9890 */ /* 0x000fc8000fffe1ff */
[----:B------:R-:W-:Y:S02]  /*0d60*/  @!UP1 USHF.L.U32 UR13, UR12, 0xb, URZ ;  /* 0x0000000b0c0d9899 */ /* 0x000fe400080006ff */
[----:B------:R-:W-:Y:S02]  /*0d70*/  @!UP1 USHF.L.U32 UR12, UR12, 0x1, URZ ;  /* 0x000000010c0c9899 */ /* 0x000fe400080006ff */
[----:B------:R-:W-:Y:S01]  /*0d80*/  @!UP1 ULEA UR6, UR37, UR6, 0x18 ;  /* 0x0000000625069291 */ /* 0x000fe2000f8ec0ff */
[----:B------:R-:W-:Y:S01]  /*0d90*/  VOTEU.ALL UP1, P1 ;  /* 0x0000000000ff7886 */ /* 0x000fe20000820000 */
[----:B------:R-:W-:Y:S01]  /*0da0*/  UISETP.NE.AND UP4, UPT, UR10, URZ, UPT ;  /* 0x000000ff0a00728c */ /* 0x000fe2000bf85270 */
[----:B------:R-:W2:Y:S09]  /*0db0*/  FENCE.VIEW.ASYNC.S ;  /* 0x00000000000073c6 */ /* 0x000eb20000000000 */
[----:B--2---:R2:W4:Y:S01]  /*0dc0*/  @!UP1 SYNCS.EXCH.64 URZ, [UR6+0x100], UR12 ;  /* 0x0001000c06ff95b2 */ /* 0x0045220008000100 */
[----:B---3--:R-:W-:-:S09]  /*0dd0*/  UISETP.EQ.U32.AND UP1, UPT, UR8, 0x1, UPT ;  /* 0x000000010800788c */ /* 0x008fd2000bf22070 */
[----:B------:R-:W-:Y:S05]  /*0de0*/  BRA.U !UP1, `(.L_x_15) ;  /* 0x0000000109087547 */ /* 0x000fea000b800000 */
[----:B-1--4-:R-:W-:Y:S01]  /*0df0*/  UCGABAR_ARV ;  /* 0x00000000000079c7 */ /* 0x012fe20008000000 */
[----:B------:R-:W-:Y:S05]  /*0e00*/  BRA `(.L_x_16) ;  /* 0x0000000000047947 */ /* 0x000fea0003800000 */
.L_x_15:
[----:B-1--4-:R-:W-:Y:S01]  /*0e10*/  NOP ;  /* 0x0000000000007918 */ /* 0x012fe20000000000 */
.L_x_16:
[----:B------:R-:W1:Y:S01]  /*0e20*/  S2R R11, SR_CTAID.X ;  /* 0x00000000000b7919 */ /* 0x000e620000002500 */
[----:B------:R-:W-:-:S05]  /*0e30*/  CS2R.32 R68, SR_CgaSize ;  /* 0x0000000000447805 */ /* 0x000fca0000008a00 */
[----:B------:R-:W-:-:S05]  /*0e40*/  IMAD R68, R68, -0xa0, RZ ;  /* 0xffffff6044447824 */ /* 0x000fca00078e02ff */
[----:B------:R-:W-:-:S14]  /*0e50*/  R2UR UR8, R68 ;  /* 0x00000000440872ca */ /* 0x000fdc00000e0000 */
[----:B------:R-:W3:Y:S01]  /*0e60*/  LDCU UR8, c[0x0][UR8+0x2b0] ;  /* 0x00005600080877ac */ /* 0x000ee20008000800 */
[----:B------:R-:W-:-:S05]  /*0e70*/  CS2R.32 R0, SR_CgaSize ;  /* 0x0000000000007805 */ /* 0x000fca0000008a00 */
[----:B------:R-:W-:-:S06]  /*0e80*/  IMAD R0, R0, -0xa0, RZ ;  /* 0xffffff6000007824 */ /* 0x000fcc00078e02ff */
[----:B------:R-:W4:Y:S01]  /*0e90*/  LDC R0, c[0x0][R0+0x2a0] ;  /* 0x0000a80000007b82 */ /* 0x000f220000000800 */
[----:B------:R-:W-:Y:S01]  /*0ea0*/  PRMT R8, RZ, 0x7610, R8 ;  /* 0x00007610ff087816 */ /* 0x000fe20000000008 */
[----:B------:R-:W3:Y:S01]  /*0eb0*/  S2R R20, SR_CTAID.Y ;  /* 0x0000000000147919 */ /* 0x000ee20000002600 */
[----:B------:R-:W-:-:S05]  /*0ec0*/  CS2R.32 R68, SR_CgaSize ;  /* 0x0000000000447805 */ /* 0x000fca0000008a00 */
[----:B------:R-:W-:-:S05]  /*0ed0*/  IMAD R68, R68, -0xa0, RZ ;  /* 0xffffff6044447824 */ /* 0x000fca00078e02ff */
[----:B--2---:R-:W-:-:S14]  /*0ee0*/  R2UR UR6, R68 ;  /* 0x00000000440672ca */ /* 0x004fdc00000e0000 */
[----:B------:R-:W2:Y:S01]  /*0ef0*/  LDCU UR6, c[0x0][UR6+0x2b4] ;  /* 0x00005680060677ac */ /* 0x000ea20008000800 */
[----:B------:R-:W-:Y:S01]  /*0f00*/  UISETP.NE.AND UP2, UPT, UR10, 0x2, UPT ;  /* 0x000000020a00788c */ /* 0x000fe2000bf45270 */
[----:B------:R-:W3:Y:S01]  /*0f10*/  LDC R9, c[0x0][0xb24] ;  /* 0x0002c900ff097b82 */ /* 0x000ee20000000800 */
[----:B------:R-:W-:-:S05]  /*0f20*/  CS2R.32 R66, SR_CgaSize ;  /* 0x0000000000427805 */ /* 0x000fca0000008a00 */
[----:B------:R-:W-:-:S06]  /*0f30*/  IMAD R66, R66, -0xa0, RZ ;  /* 0xffffff6042427824 */ /* 0x000fcc00078e02ff */
[----:B------:R-:W4:Y:S08]  /*0f40*/  LDC R66, c[0x0][R66+0x2a4] ;  /* 0x0000a90042427b82 */ /* 0x000f300000000800 */
[----:B------:R-:W4:Y:S01]  /*0f50*/  LDC R26, c[0x0][0xb24] ;  /* 0x0002c900ff1a7b82 */ /* 0x000f220000000800 */
[----:B-1----:R-:W-:Y:S01]  /*0f60*/  I2FP.F32.U32 R4, R11 ;  /* 0x0000000b00047245 */ /* 0x002fe20000201000 */
[----:B------:R-:W-:-:S06]  /*0f70*/  IMAD.MOV.U32 R21, RZ, RZ, R11 ;  /* 0x000000ffff157224 */ /* 0x000fcc00078e000b */
[----:B------:R-:W1:Y:S01]  /*0f80*/  S2UR UR36, SR_CTAID.Z ;  /* 0x00000000002479c3 */ /* 0x000e620000002700 */
[----:B---3--:R-:W-:Y:S02]  /*0f90*/  ISETP.GE.AND P0, PT, R9, 0x1, PT ;  /* 0x000000010900780c */ /* 0x008fe40003f06270 */
[----:B------:R-:W-:Y:S01]  /*0fa0*/  I2FP.F32.U32 R2, R20 ;  /* 0x0000001400027245 */ /* 0x000fe20000201000 */
[----:B------:R-:W-:-:S04]  /*0fb0*/  FMUL R4, R4, UR8 ;  /* 0x0000000804047c20 */ /* 0x000fc80008400000 */
[----:B--2---:R-:W-:Y:S01]  /*0fc0*/  FMUL R2, R2, UR6 ;  /* 0x0000000602027c20 */ /* 0x004fe20008400000 */
[----:B------:R-:W2:Y:S01]  /*0fd0*/  F2I.U32.TRUNC.NTZ R68, R4 ;  /* 0x0000000400447305 */ /* 0x000ea2000020f000 */
[----:B------:R-:W3:Y:S07]  /*0fe0*/  LDCU UR6, c[0x0][0xb30] ;  /* 0x00016600ff0677ac */ /* 0x000eee0008000800 */
[----:B------:R-:W1:Y:S01]  /*0ff0*/  F2I.U32.TRUNC.NTZ R3, R2 ;  /* 0x0000000200037305 */ /* 0x000e62000020f000 */
[----:B--2---:R-:W-:-:S04]  /*1000*/  IMAD.MOV R68, RZ, RZ, -R68 ;  /* 0x000000ffff447224 */ /* 0x004fc800078e0a44 */
[----:B----4-:R-:W-:Y:S01]  /*1010*/  IMAD R68, R0, R68, R11 ;  /* 0x0000004400447224 */ /* 0x010fe200078e020b */
[----:B------:R-:W-:Y:S01]  /*1020*/  PRMT R0, RZ, 0x7610, R0 ;  /* 0x00007610ff007816 */ /* 0x000fe20000000000 */
[----:B---3--:R-:W-:Y:S01]  /*1030*/  UISETP.NE.AND UP3, UPT, UR6, 0x1, UPT ;  /* 0x000000010600788c */ /* 0x008fe2000bf65270 */
[----:B-1----:R-:W-:-:S05]  /*1040*/  IADD3 R3, PT, PT, -R3, RZ, RZ ;  /* 0x000000ff03037210 */ /* 0x002fca0007ffe1ff */
[----:B------:R-:W-:Y:S01]  /*1050*/  IMAD R66, R66, R3, R20 ;  /* 0x0000000342427224 */ /* 0x000fe200078e0214 */
[----:B------:R-:W-:Y:S06]  /*1060*/  BRA.U UP4, `(.L_x_17) ;  /* 0x0000000104247547 */ /* 0x000fec000b800000 */
[----:B------:R-:W-:Y:S01]  /*1070*/  ISETP.NE.AND P1, PT, R66, RZ, PT ;  /* 0x000000ff4200720c */ /* 0x000fe20003f25270 */
[----:B------:R-:W-:Y:S01]  /*1080*/  IMAD.MOV.U32 R0, RZ, RZ, 0x3 ;  /* 0x00000003ff007424 */ /* 0x000fe200078e00ff */
[C---:B------:R-:W-:Y:S02]  /*1090*/  LOP3.LUT R3, R68.reuse, 0xfffffffe, RZ, 0xc0, !PT ;  /* 0xfffffffe44037812 */ /* 0x040fe400078ec0ff */
[----:B------:R-:W-:Y:S02]  /*10a0*/  ISETP.LT.U32.OR P1, PT, R68, 0x2, !P1 ;  /* 0x000000024400780c */ /* 0x000fe40004f21470 */
[----:B------:R-:W-:Y:S02]  /*10b0*/  SHF.L.U32 R0, R0, R3, RZ ;  /* 0x0000000300007219 */ /* 0x000fe400000006ff */
[----:B------:R-:W-:Y:S02]  /*10c0*/  SEL R5, RZ, 0x1, !P1 ;  /* 0x00000001ff057807 */ /* 0x000fe40004800000 */
[----:B------:R-:W-:-:S05]  /*10d0*/  SEL R2, RZ, 0x2, !P1 ;  /* 0x00000002ff027807 */ /* 0x000fca0004800000 */
[----:B------:R-:W-:-:S05]  /*10e0*/  IMAD.IADD R2, R5, 0x1, R2 ;  /* 0x0000000105027824 */ /* 0x000fca00078e0202 */
[----:B------:R-:W-:Y:S02]  /*10f0*/  PRMT R8, R2, 0x7610, R8 ;  /* 0x0000761002087816 */ /* 0x000fe40000000008 */
.L_x_17:
[----:B------:R-:W-:Y:S05]  /*1100*/  @!P0 BRA `(.L_x_18) ;  /* 0x0000000000b88947 */ /* 0x000fea0003800000 */
[----:B------:R-:W1:Y:S01]  /*1110*/  LDC.64 R4, c[0x0][0xb18] ;  /* 0x0002c600ff047b82 */ /* 0x000e620000000a00 */
[----:B------:R-:W-:-:S07]  /*1120*/  ISETP.NE.AND P0, PT, R9, 0x1, PT ;  /* 0x000000010900780c */ /* 0x000fce0003f05270 */
[----:B------:R-:W2:Y:S08]  /*1130*/  LDC R14, c[0x0][0xb0c] ;  /* 0x0002c300ff0e7b82 */ /* 0x000eb00000000800 */
[----:B------:R-:W3:Y:S08]  /*1140*/  LDC R13, c[0x0][0x370] ;  /* 0x0000dc00ff0d7b82 */ /* 0x000ef00000000800 */
[----:B------:R-:W4:Y:S01]  /*1150*/  LDC R16, c[0x0][0x374] ;  /* 0x0000dd00ff107b82 */ /* 0x000f220000000800 */
[----:B-1----:R-:W-:-:S07]  /*1160*/  ISETP.NE.AND P1, PT, R4, 0x1, PT ;  /* 0x000000010400780c */ /* 0x002fce0003f25270 */
[----:B------:R-:W3:Y:S01]  /*1170*/  LDC.64 R6, c[0x0][0xb10] ;  /* 0x0002c400ff067b82 */ /* 0x000ee20000000a00 */
[----:B--2---:R-:W-:-:S07]  /*1180*/  ISETP.NE.AND P2, PT, R14, 0x1, PT ;  /* 0x000000010e00780c */ /* 0x004fce0003f45270 */
[----:B------:R-:W1:Y:S08]  /*1190*/  LDC R12, c[0x0][0xb20] ;  /* 0x0002c800ff0c7b82 */ /* 0x000e700000000800 */
[----:B------:R-:W2:Y:S01]  /*11a0*/  LDC.64 R2, c[0x0][0xb28] ;  /* 0x0002ca00ff027b82 */ /* 0x000ea20000000a00 */
[----:B----4-:R-:W-:-:S04]  /*11b0*/  IMAD.HI.U32 R15, R16, R5, RZ ;  /* 0x00000005100f7227 */ /* 0x010fc800078e00ff */
[----:B------:R-:W-:-:S04]  /*11c0*/  IMAD.HI.U32 R5, R20, R5, RZ ;  /* 0x0000000514057227 */ /* 0x000fc800078e00ff */
[----:B---3--:R-:W-:-:S04]  /*11d0*/  IMAD.HI.U32 R18, R13, R6, RZ ;  /* 0x000000060d127227 */ /* 0x008fc800078e00ff */
[C---:B------:R-:W-:Y:S01]  /*11e0*/  IMAD.HI.U32 R22, R11.reuse, R6, RZ ;  /* 0x000000060b167227 */ /* 0x040fe200078e00ff */
[-C--:B------:R-:W-:Y:S02]  /*11f0*/  @P2 SHF.R.U32.HI R13, RZ, R7.reuse, R18 ;  /* 0x00000007ff0d2219 */ /* 0x080fe40000011612 */
[-C--:B-1----:R-:W-:Y:S02]  /*1200*/  @P1 SHF.R.U32.HI R16, RZ, R12.reuse, R15 ;  /* 0x0000000cff101219 */ /* 0x082fe4000001160f */
[----:B------:R-:W-:Y:S02]  /*1210*/  SHF.R.U32.HI R5, RZ, R12, R5 ;  /* 0x0000000cff057219 */ /* 0x000fe40000011605 */
[----:B------:R-:W-:Y:S02]  /*1220*/  SHF.R.U32.HI R22, RZ, R7, R22 ;  /* 0x00000007ff167219 */ /* 0x000fe40000011616 */
[----:B------:R-:W-:Y:S01]  /*1230*/  SEL R5, R20, R5, !P1 ;  /* 0x0000000514057207 */ /* 0x000fe20004800000 */
[----:B--2---:R-:W-:Y:S01]  /*1240*/  IMAD.HI.U32 R18, R16, R2, RZ ;  /* 0x0000000210127227 */ /* 0x004fe200078e00ff */
[----:B------:R-:W-:-:S02]  /*1250*/  SEL R21, R11, R22, !P2 ;  /* 0x000000160b157207 */ /* 0x000fc40005000000 */
[----:B------:R-:W-:Y:S01]  /*1260*/  IADD3 R7, PT, PT, -R5, RZ, RZ ;  /* 0x000000ff05077210 */ /* 0x000fe20007ffe1ff */
[----:B------:R-:W-:Y:S01]  /*1270*/  IMAD.HI.U32 R6, R13, R2, RZ ;  /* 0x000000020d067227 */ /* 0x000fe200078e00ff */
[----:B------:R-:W-:-:S03]  /*1280*/  @P0 SHF.R.U32.HI R16, RZ, R3, R18 ;  /* 0x00000003ff100219 */ /* 0x000fc60000011612 */
[----:B------:R-:W-:Y:S01]  /*1290*/  IMAD R7, R4, R7, R20 ;  /* 0x0000000704077224 */ /* 0x000fe200078e0214 */
[----:B------:R-:W-:Y:S01]  /*12a0*/  @P0 SHF.R.U32.HI R13, RZ, R3, R6 ;  /* 0x00000003ff0d0219 */ /* 0x000fe20000011606 */
[----:B------:R-:W-:-:S04]  /*12b0*/  IMAD R16, R16, R9, RZ ;  /* 0x0000000910107224 */ /* 0x000fc800078e02ff */
[----:B------:R-:W-:Y:S01]  /*12c0*/  IMAD R6, R13, R9, RZ ;  /* 0x000000090d067224 */ /* 0x000fe200078e02ff */
[----:B------:R-:W-:-:S04]  /*12d0*/  ISETP.GE.AND P1, PT, R5, R16, PT ;  /* 0x000000100500720c */ /* 0x000fc80003f26270 */
[----:B------:R-:W-:Y:S01]  /*12e0*/  ISETP.GE.OR P1, PT, R21, R6, P1 ;  /* 0x000000061500720c */ /* 0x000fe20000f26670 */
[----:B------:R-:W-:-:S05]  /*12f0*/  IMAD.HI.U32 R6, R5, R2, RZ ;  /* 0x0000000205067227 */ /* 0x000fca00078e00ff */
[----:B------:R-:W-:-:S04]  /*1300*/  SHF.R.U32.HI R6, RZ, R3, R6 ;  /* 0x00000003ff067219 */ /* 0x000fc80000011606 */
[----:B------:R-:W-:-:S03]  /*1310*/  SEL R6, R5, R6, !P0 ;  /* 0x0000000605067207 */ /* 0x000fc60004000000 */
[----:B------:R-:W-:Y:S01]  /*1320*/  @!P1 IMAD.HI.U32 R12, R21, R2, RZ ;  /* 0x00000002150c9227 */ /* 0x000fe200078e00ff */
[----:B------:R-:W-:-:S04]  /*1330*/  IADD3 R2, PT, PT, -R6, RZ, RZ ;  /* 0x000000ff06027210 */ /* 0x000fc80007ffe1ff */
[----:B------:R-:W-:Y:S01]  /*1340*/  @!P1 SHF.R.U32.HI R12, RZ, R3, R12 ;  /* 0x00000003ff0c9219 */ /* 0x000fe2000001160c */
[----:B------:R-:W-:-:S03]  /*1350*/  IMAD R2, R9, R2, R5 ;  /* 0x0000000209027224 */ /* 0x000fc600078e0205 */
[----:B------:R-:W-:-:S05]  /*1360*/  @!P1 SEL R3, R21, R12, !P0 ;  /* 0x0000000c15039207 */ /* 0x000fca0004000000 */
[--C-:B------:R-:W-:Y:S02]  /*1370*/  @!P1 IMAD.IADD R6, R6, 0x1, -R3.reuse ;  /* 0x0000000106069824 */ /* 0x100fe400078e0a03 */
[----:B------:R-:W-:Y:S01]  /*1380*/  @!P1 IMAD R3, R2, R13, R3 ;  /* 0x0000000d02039224 */ /* 0x000fe200078e0203 */
[----:B------:R-:W-:Y:S01]  /*1390*/  IADD3 R2, PT, PT, -R21, RZ, RZ ;  /* 0x000000ff15027210 */ /* 0x000fe20007ffe1ff */
[----:B------:R-:W-:Y:S02]  /*13a0*/  @!P1 IMAD R5, R6, R9, R21 ;  /* 0x0000000906059224 */ /* 0x000fe400078e0215 */
[----:B------:R-:W-:Y:S02]  /*13b0*/  @!P1 IMAD.MOV.U32 R21, RZ, RZ, R3 ;  /* 0x000000ffff159224 */ /* 0x000fe400078e0003 */
[----:B------:R-:W-:Y:S02]  /*13c0*/  IMAD R2, R14, R2, R11 ;  /* 0x000000020e027224 */ /* 0x000fe400078e020b */
[----:B------:R-:W-:-:S02]  /*13d0*/  IMAD R20, R5, R4, R7 ;  /* 0x0000000405147224 */ /* 0x000fc400078e0207 */
[----:B------:R-:W-:Y:S02]  /*13e0*/  IMAD R21, R21, R14, R2 ;  /* 0x0000000e15157224 */ /* 0x000fe400078e0202 */
.L_x_18:
[----:B------:R-:W-:Y:S05]  /*13f0*/  BRA.U UP3, `(.L_x_19) ;  /* 0x0000000103407547 */ /* 0x000fea000b800000 */
[----:B------:R-:W1:Y:S08]  /*1400*/  LDC.64 R4, c[0x0][0xb10] ;  /* 0x0002c400ff047b82 */ /* 0x000e700000000a00 */
[----:B------:R-:W2:Y:S08]  /*1410*/  LDC.64 R2, c[0x0][0xb18] ;  /* 0x0002c600ff027b82 */ /* 0x000eb00000000a00 */
[----:B------:R-:W3:Y:S08]  /*1420*/  LDC R6, c[0x0][0xb20] ;  /* 0x0002c800ff067b82 */ /* 0x000ef00000000800 */
[----:B------:R-:W4:Y:S01]  /*1430*/  LDC R12, c[0x0][0xb0c] ;  /* 0x0002c300ff0c7b82 */ /* 0x000f220000000800 */
[----:B-1----:R-:W-:-:S05]  /*1440*/  IMAD.HI.U32 R4, R21, R4, RZ ;  /* 0x0000000415047227 */ /* 0x002fca00078e00ff */
[----:B------:R-:W-:Y:S01]  /*1450*/  SHF.R.U32.HI R4, RZ, R5, R4 ;  /* 0x00000005ff047219 */ /* 0x000fe20000011604 */
[----:B--2---:R-:W-:Y:S01]  /*1460*/  IMAD.HI.U32 R3, R20, R3, RZ ;  /* 0x0000000314037227 */ /* 0x004fe200078e00ff */
[----:B------:R-:W-:-:S04]  /*1470*/  ISETP.NE.AND P0, PT, R2, 0x1, PT ;  /* 0x000000010200780c */ /* 0x000fc80003f05270 */
[----:B---3--:R-:W-:-:S04]  /*1480*/  SHF.R.U32.HI R3, RZ, R6, R3 ;  /* 0x00000006ff037219 */ /* 0x008fc80000011603 */
[----:B------:R-:W-:Y:S02]  /*1490*/  SEL R3, R20, R3, !P0 ;  /* 0x0000000314037207 */ /* 0x000fe40004000000 */
[----:B----4-:R-:W-:-:S04]  /*14a0*/  ISETP.NE.AND P1, PT, R12, 0x1, PT ;  /* 0x000000010c00780c */ /* 0x010fc80003f25270 */
[----:B------:R-:W-:-:S05]  /*14b0*/  SEL R6, R21, R4, !P1 ;  /* 0x0000000415067207 */ /* 0x000fca0004800000 */
[----:B------:R-:W-:Y:S02]  /*14c0*/  IMAD.IADD R4, R3, 0x1, -R6 ;  /* 0x0000000103047824 */ /* 0x000fe400078e0a06 */
[----:B------:R-:W-:Y:S02]  /*14d0*/  IMAD.IADD R3, R6, 0x1, -R3 ;  /* 0x0000000106037824 */ /* 0x000fe400078e0a03 */
[----:B------:R-:W-:Y:S02]  /*14e0*/  IMAD R21, R4, R12, R21 ;  /* 0x0000000c04157224 */ /* 0x000fe400078e0215 */
[----:B------:R-:W-:Y:S02]  /*14f0*/  IMAD R20, R3, R2, R20 ;  /* 0x0000000203147224 */ /* 0x000fe400078e0214 */
.L_x_19:
[----:B------:R-:W-:Y:S05]  /*1500*/  BRA.U !UP1, `(.L_x_20) ;  /* 0x00000001090c7547 */ /* 0x000fea000b800000 */
[----:B------:R-:W-:Y:S01]  /*1510*/  UCGABAR_WAIT ;  /* 0x0000000000007dc7 */ /* 0x000fe20008000000 */
[----:B------:R-:W-:Y:S01]  /*1520*/  CCTL.IVALL ;  /* 0x00000000ff00798f */ /* 0x000fe20002000000 */
[----:B------:R-:W-:Y:S05]  /*1530*/  BRA `(.L_x_21) ;  /* 0x0000000000047947 */ /* 0x000fea0003800000 */
.L_x_20:
[----:B------:R-:W-:Y:S06]  /*1540*/  BAR.SYNC.DEFER_BLOCKING 0x0 ;  /* 0x0000000000007b1d */ /* 0x000fec0000010000 */
.L_x_21:
[----:B------:R-:W-:Y:S05]  /*1550*/  BRA.U UP2, `(.L_x_22) ;  /* 0x0000001102ec7547 */ /* 0x000fea000b800000 */
[----:B------:R-:W1:Y:S01]  /*1560*/  LDCU UR15, c[0x0][0x38c] ;  /* 0x00007180ff0f77ac */ /* 0x000e620008000800 */
[----:B------:R-:W2:Y:S01]  /*1570*/  LDC R9, c[0x0][0x370] ;  /* 0x0000dc00ff097b82 */ /* 0x000ea20000000800 */
[C---:B------:R-:W-:Y:S01]  /*1580*/  IMAD.SHL.U32 R17, R11.reuse, 0x20, RZ ;  /* 0x000000200b117824 */ /* 0x040fe200078e00ff */
[----:B------:R-:W-:Y:S01]  /*1590*/  PLOP3.LUT P1, PT, PT, PT, UP5, 0x80, 0x8 ;  /* 0x000000000008781c */ /* 0x000fe20003f2f058 */
[----:B------:R-:W-:Y:S01]  /*15a0*/  HFMA2 R15, -RZ, RZ, 0, 5.9604644775390625e-08 ;  /* 0x00000001ff0f7431 */ /* 0x000fe200000001ff */
[----:B------:R-:W-:Y:S01]  /*15b0*/  UISETP.NE.AND UP1, UPT, UR10, URZ, UPT ;  /* 0x000000ff0a00728c */ /* 0x000fe2000bf25270 */
[----:B------:R-:W-:Y:S01]  /*15c0*/  HFMA2 R12, -RZ, RZ, 0, 0 ;  /* 0x00000000ff0c7431 */ /* 0x000fe200000001ff */
[----:B------:R-:W-:Y:S01]  /*15d0*/  ISETP.NE.AND P4, PT, R10, RZ, P5 ;  /* 0x000000ff0a00720c */ /* 0x000fe20002f85270 */
[----:B------:R-:W-:Y:S01]  /*15e0*/  IMAD.SHL.U32 R16, R11, 0x80, RZ ;  /* 0x000000800b107824 */ /* 0x000fe200078e00ff */
[----:B------:R-:W3:Y:S01]  /*15f0*/  LDC R0, c[0x0][0x374] ;  /* 0x0000dd00ff007b82 */ /* 0x000ee20000000800 */
[----:B------:R-:W-:Y:S01]  /*1600*/  PLOP3.LUT P1, PT, P1, PT, PT, 0x8, 0x80 ;  /* 0x000000000080781c */ /* 0x000fe20000f2e170 */
[----:B------:R-:W-:Y:S01]  /*1610*/  IMAD.MOV.U32 R14, RZ, RZ, RZ ;  /* 0x000000ffff0e7224 */ /* 0x000fe200078e00ff */
[----:B------:R-:W-:Y:S01]  /*1620*/  MOV R8, 0x1 ;  /* 0x0000000100087802 */ /* 0x000fe20000000f00 */
[----:B------:R-:W-:Y:S01]  /*1630*/  IMAD.MOV.U32 R10, RZ, RZ, RZ ;  /* 0x000000ffff0a7224 */ /* 0x000fe200078e00ff */
[----:B------:R-:W-:Y:S01]  /*1640*/  LOP3.LUT R17, R17, 0x20, RZ, 0xc0, !PT ;  /* 0x0000002011117812 */ /* 0x000fe200078ec0ff */
[----:B------:R-:W4:Y:S01]  /*1650*/  LDCU.64 UR30, c[0x0][0x348] ;  /* 0x00006900ff1e77ac */ /* 0x000f220008000a00 */
[----:B-1----:R-:W-:-:S02]  /*1660*/  UIADD3 UR4, UPT, UPT, UR15, 0x3f, URZ ;  /* 0x0000003f0f047890 */ /* 0x002fc4000fffe0ff */
[----:B------:R-:W-:Y:S02]  /*1670*/  USEL UR7, UR7, 0x2, UP1 ;  /* 0x0000000207077887 */ /* 0x000fe40008800000 */
[----:B------:R-:W-:Y:S01]  /*1680*/  USHF.R.S32.HI UR22, URZ, 0x1f, UR4 ;  /* 0x0000001fff167899 */ /* 0x000fe20008011404 */
[----:B------:R-:W-:-:S03]  /*1690*/  UMOV UR13, URZ ;  /* 0x000000ff000d7c82 */ /* 0x000fc60008000000 */
[----:B------:R-:W-:Y:S02]  /*16a0*/  ULEA.HI UR22, UR22, UR4, URZ, 0x6 ;  /* 0x0000000416167291 */ /* 0x000fe4000f8f30ff */
[----:B------:R-:W-:Y:S02]  /*16b0*/  UIADD3 UR4, UPT, UPT, UR15, -0x1, URZ ;  /* 0xffffffff0f047890 */ /* 0x000fe4000fffe0ff */
[----:B------:R-:W-:Y:S02]  /*16c0*/  USHF.R.S32.HI UR22, URZ, 0x6, UR22 ;  /* 0x00000006ff167899 */ /* 0x000fe40008011416 */
[----:B------:R-:W-:Y:S02]  /*16d0*/  UISETP.GE.U32.AND UP2, UPT, UR4, -0x7f, UPT ;  /* 0xffffff810400788c */ /* 0x000fe4000bf46070 */
[----:B------:R-:W-:Y:S02]  /*16e0*/  UISETP.LT.U32.AND UP0, UPT, UR22, 0x3, UPT ;  /* 0x000000031600788c */ /* 0x000fe4000bf01070 */
[----:B------:R-:W-:-:S02]  /*16f0*/  UIADD3 UR15, UPT, UPT, UR15, 0x7e, URZ ;  /* 0x0000007e0f0f7890 */ /* 0x000fc4000fffe0ff */
[----:B------:R-:W-:-:S04]  /*1700*/  USEL UR21, UR22, 0x3, UP0 ;  /* 0x0000000316157887 */ /* 0x000fc80008000000 */
[----:B------:R-:W-:Y:S02]  /*1710*/  UIADD3 UR6, UPT, UPT, UR21, -0x1, URZ ;  /* 0xffffffff15067890 */ /* 0x000fe4000fffe0ff */
[----:B------:R-:W-:Y:S02]  /*1720*/  @UP2 UIADD3 UR6, UPT, UPT, UR21, URZ, URZ ;  /* 0x000000ff15062290 */ /* 0x000fe4000fffe0ff */
[----:B------:R-:W-:Y:S02]  /*1730*/  UIADD3 UR14, UPT, UPT, UR22, -UR21, URZ ;  /* 0x80000015160e7290 */ /* 0x000fe4000fffe0ff */
[----:B------:R-:W-:Y:S02]  /*1740*/  UIADD3 UR5, UPT, UPT, UR6, 0x1, URZ ;  /* 0x0000000106057890 */ /* 0x000fe4000fffe0ff */
[----:B--2-4-:R-:W-:-:S12]  /*1750*/  UIADD3 UR6, UPT, UPT, -UR6, URZ, URZ ;  /* 0x000000ff06067290 */ /* 0x014fd8000fffe1ff */
.L_x_42:
[----:B------:R-:W-:Y:S01]  /*1760*/  UISETP.NE.AND UP0, UPT, UR37, URZ, UPT ;  /* 0x000000ff2500728c */ /* 0x000fe2000bf05270 */
[----:B------:R-:W1:Y:S08]  /*1770*/  S2UR UR37, SR_CgaCtaId ;  /* 0x00000000002579c3 */ /* 0x000e700000008800 */
[----:B------:R-:W-:Y:S05]  /*1780*/  BRA.U UP0, `(.L_x_23) ;  /* 0x0000000100347547 */ /* 0x000fea000b800000 */
[----:B------:R-:W2:Y:S01]  /*1790*/  S2R R2, SR_CgaCtaId ;  /* 0x0000000000027919 */ /* 0x000ea20000008800 */
[----:B------:R-:W-:-:S04]  /*17a0*/  MOV R3, 0x400 ;  /* 0x0000040000037802 */ /* 0x000fc80000000f00 */
[----:B--2---:R-:W-:Y:S02]  /*17b0*/  LEA R3, R2, R3, 0x18 ;  /* 0x0000000302037211 */ /* 0x004fe400078ec0ff */
[----:B------:R-:W-:-:S03]  /*17c0*/  SHF.L.U32 R2, R8, 0x1f, RZ ;  /* 0x0000001f08027819 */ /* 0x000fc600000006ff */
[----:B------:R-:W-:-:S04]  /*17d0*/  IMAD R3, R10, 0x8, R3 ;  /* 0x000000080a037824 */ /* 0x000fc800078e0203 */
[----:B------:R-:W2:Y:S02]  /*17e0*/  SYNCS.PHASECHK.TRANS64.TRYWAIT P0, [R3+URZ+0xf0], R2 ;  /* 0x0000f002030075a7 */ /* 0x000ea400080011ff */
[----:B--2---:R-:W-:Y:S05]  /*17f0*/  @!P0 BRA `(.L_x_24) ;  /* 0x0000007000c48947 */ /* 0x004fea0003800000 */
.L_x_148:
[----:B------:R-:W-:Y:S01]  /*1800*/  VIADD R10, R10, 0x1 ;  /* 0x000000010a0a7836 */ /* 0x000fe20000000000 */
[----:B------:R2:W-:Y:S04]  /*1810*/  SYNCS.ARRIVE.TRANS64.A1T0 RZ, [R3+URZ+0xe0], RZ ;  /* 0x0000e0ff03ff79a7 */ /* 0x0005e800081000ff */
[----:B------:R-:W-:-:S04]  /*1820*/  ISETP.NE.AND P0, PT, R10, 0x2, PT ;  /* 0x000000020a00780c */ /* 0x000fc80003f05270 */
[----:B------:R-:W-:Y:S02]  /*1830*/  SEL R10, R10, RZ, P0 ;  /* 0x000000ff0a0a7207 */ /* 0x000fe40000000000 */
[----:B--2---:R-:W-:-:S04]  /*1840*/  SEL R3, RZ, 0x1, P0 ;  /* 0x00000001ff037807 */ /* 0x004fc80000000000 */
[----:B------:R-:W-:-:S07]  /*1850*/  LOP3.LUT R8, R8, R3, RZ, 0x3c, !PT ;  /* 0x0000000308087212 */ /* 0x000fce00078e3cff */
.L_x_23:
[----:B------:R-:W-:Y:S01]  /*1860*/  UMOV UR4, 0x400 ;  /* 0x0000040000047882 */ /* 0x000fe20000000000 */
[----:B------:R-:W-:Y:S01]  /*1870*/  LEA.HI R3, R21, R21, RZ, 0x1 ;  /* 0x0000001515037211 */ /* 0x000fe200078f08ff */
[----:B-1----:R-:W-:Y:S01]  /*1880*/  ULEA UR4, UR37, UR4, 0x18 ;  /* 0x0000000425047291 */ /* 0x002fe2000f8ec0ff */
[----:B------:R-:W-:Y:S01]  /*1890*/  SHF.L.U32 R2, R15, 0x1f, RZ ;  /* 0x0000001f0f027819 */ /* 0x000fe200000006ff */
[----:B------:R-:W-:Y:S01]  /*18a0*/  UISETP.GE.U32.AND UP0, UPT, UR15, 0x7f, UPT ;  /* 0x0000007f0f00788c */ /* 0x000fe2000bf06070 */
[----:B------:R-:W-:Y:S01]  /*18b0*/  R2UR UR35, R16 ;  /* 0x00000000102372ca */ /* 0x000fe200000e0000 */
[----:B------:R-:W-:Y:S01]  /*18c0*/  ULEA UR8, UR13, UR4, 0x3 ;  /* 0x000000040d087291 */ /* 0x000fe2000f8e18ff */
[----:B------:R-:W-:Y:S01]  /*18d0*/  IMAD.SHL.U32 R3, R3, 0x80, RZ ;  /* 0x0000008003037824 */ /* 0x000fe200078e00ff */
[----:B------:R-:W-:Y:S01]  /*18e0*/  R2UR UR19, R17 ;  /* 0x00000000111372ca */ /* 0x000fe200000e0000 */
[----:B------:R-:W-:-:S03]  /*18f0*/  UMOV UR23, URZ ;  /* 0x000000ff00177c82 */ /* 0x000fc60008000000 */
[----:B------:R-:W-:-:S03]  /*1900*/  LOP3.LUT R3, R3, 0xffffff00, RZ, 0xc0, !PT ;  /* 0xffffff0003037812 */ /* 0x000fc600078ec0ff */
[----:B------:R1:W2:Y:S01]  /*1910*/  SYNCS.PHASECHK.TRANS64.TRYWAIT P0, [UR8+0x18], R2 ;  /* 0x00001802ff0075a7 */ /* 0x0002a20008001108 */
[----:B------:R-:W-:Y:S02]  /*1920*/  R2UR UR9, R3 ;  /* 0x00000000030972ca */ /* 0x000fe400000e0000 */
[----:B------:R-:W-:-:S11]  /*1930*/  R2UR UR8, R20 ;  /* 0x00000000140872ca */ /* 0x000fd600000e0000 */
[----:B------:R-:W-:Y:S02]  /*1940*/  ULOP3.LUT UR35, UR9, 0x80, UR35, 0xf8, !UPT ;  /* 0x0000008009237892 */ /* 0x000fe4000f8ef823 */
[----:B------:R-:W-:Y:S01]  /*1950*/  ULEA UR19, UR8, UR19, 0x6 ;  /* 0x0000001308137291 */ /* 0x000fe2000f8e30ff */
[----:B------:R-:W-:Y:S11]  /*1960*/  BRA.U !UP0, `(.L_x_25) ;  /* 0x0000000108f07547 */ /* 0x000ff6000b800000 */
[----:B------:R-:W-:Y:S01]  /*1970*/  UMOV UR29, UR6 ;  /* 0x00000006001d7c82 */ /* 0x000fe20008000000 */
[----:B------:R-:W-:Y:S01]  /*1980*/  UMOV UR44, UR13 ;  /* 0x0000000d002c7c82 */ /* 0x000fe20008000000 */
[----:B------:R-:W-:-:S05]  /*1990*/  UMOV UR26, 0x20 ;  /* 0x00000020001a7882 */ /* 0x000fca0000000000 */
.L_x_31:
[----:B------:R-:W-:Y:S01]  /*19a0*/  ULEA UR33, UR44, UR4, 0x3 ;  /* 0x000000042c217291 */ /* 0x000fe2000f8e18ff */
[----:B------:R-:W-:Y:S01]  /*19b0*/  @P5 MOV R3, 0x14000 ;  /* 0x0001400000035802 */ /* 0x000fe20000000f00 */
[----:B-12---:R-:W-:Y:S10]  /*19c0*/  @P0 BRA `(.L_x_26) ;  /* 0x00000000000c0947 */ /* 0x006ff40003800000 */
[----:B------:R-:W-:-:S04]  /*19d0*/  SHF.L.U32 R5, R15, 0x1f, RZ ;  /* 0x0000001f0f057819 */ /* 0x000fc800000006ff */
[----:B------:R-:W2:Y:S02]  /*19e0*/  SYNCS.PHASECHK.TRANS64.TRYWAIT P0, [UR33+0x18], R5 ;  /* 0x00001805ff0075a7 */ /* 0x000ea40008001121 */
[----:B--2---:R-:W-:Y:S05]  /*19f0*/  @!P0 BRA `(.L_x_27) ;  /* 0x0000007000588947 */ /* 0x004fea0003800000 */
.L_x_26:
[----:B------:R2:W-:Y:S01]  /*1a00*/  @P5 SYNCS.ARRIVE.TRANS64 RZ, [UR33], R3 ;  /* 0x00000003ffff59a7 */ /* 0x0005e20008000021 */
[----:B------:R-:W-:Y:S02]  /*1a10*/  ULOP3.LUT UR8, UR7, 0x2, URZ, 0xfc, !UPT ;  /* 0x0000000207087892 */ /* 0x000fe4000f8efcff */
[----:B------:R-:W-:Y:S02]  /*1a20*/  UIADD3 UR29, UPT, UPT, UR29, 0x1, URZ ;  /* 0x000000011d1d7890 */ /* 0x000fe4000fffe0ff */
[----:B------:R-:W-:Y:S02]  /*1a30*/  UISETP.NE.AND UP0, UPT, UR8, 0x2, UPT ;  /* 0x000000020800788c */ /* 0x000fe4000bf05270 */
[----:B------:R-:W-:-:S07]  /*1a40*/  UISETP.NE.AND UP2, UPT, UR29, 0x1, UPT ;  /* 0x000000011d00788c */ /* 0x000fce000bf45270 */
[----:B------:R-:W-:Y:S05]  /*1a50*/  BRA.U UP0, `(.L_x_28) ;  /* 0x0000000100047547 */ /* 0x000fea000b800000 */
[----:B------:R-:W-:Y:S05]  /*1a60*/  BPT.TRAP 0x1 ;  /* 0x000000040000795c */ /* 0x000fea0000300000 */
.L_x_28:
[----:B------:R-:W-:Y:S04]  /*1a70*/  BSSY.RECONVERGENT B0, `(.L_x_29) ;  /* 0x0000003000007945 */ /* 0x000fe80003800200 */
[----:B------:R-:W-:Y:S05]  /*1a80*/  @!P4 BRA `(.L_x_30) ;  /* 0x000000000004c947 */ /* 0x000fea0003800000 */
[----:B------:R-:W-:Y:S05]  /*1a90*/  BPT.TRAP 0x1 ;  /* 0x000000040000795c */ /* 0x000fea0000300000 */
.L_x_30:
[----:B------:R-:W-:Y:S05]  /*1aa0*/  BSYNC.RECONVERGENT B0 ;  /* 0x0000000000007941 */ /* 0x000fea0003800200 */
.L_x_29:
[----:B------:R-:W-:Y:S02]  /*1ab0*/  UIADD3 UR13, UPT, UPT, UR44, 0x1, URZ ;  /* 0x000000012c0d7890 */ /* 0x000fe4000fffe0ff */
[----:B------:R-:W-:Y:S02]  /*1ac0*/  ULEA UR24, UR44, UR4, 0xf ;  /* 0x000000042c187291 */ /* 0x000fe4000f8e78ff */
[----:B------:R-:W-:Y:S02]  /*1ad0*/  UISETP.NE.AND UP0, UPT, UR13, 0x3, UPT ;  /* 0x000000030d00788c */ /* 0x000fe4000bf05270 */
[----:B------:R-:W-:Y:S02]  /*1ae0*/  UIADD3 UR42, UP1, UPT, UR30, 0x80, URZ ;  /* 0x000000801e2a7890 */ /* 0x000fe4000ff3e0ff */
[----:B------:R-:W-:Y:S02]  /*1af0*/  USEL UR9, URZ, 0x1, UP0 ;  /* 0x00000001ff097887 */ /* 0x000fe40008000000 */
[----:B------:R-:W-:-:S02]  /*1b00*/  USEL UR13, UR13, URZ, UP0 ;  /* 0x000000ff0d0d7287 */ /* 0x000fc40008000000 */
[----:B------:R-:W-:Y:S02]  /*1b10*/  UIADD3 UR40, UP0, UPT, UR30, 0x180, URZ ;  /* 0x000001801e287890 */ /* 0x000fe4000ff1e0ff */
[----:B------:R-:W-:Y:S01]  /*1b20*/  ULEA UR8, UR13, UR4, 0x3 ;  /* 0x000000040d087291 */ /* 0x000fe2000f8e18ff */
[----:B------:R-:W-:Y:S01]  /*1b30*/  LOP3.LUT R15, R15, UR9, RZ, 0x3c, !PT ;  /* 0x000000090f0f7c12 */ /* 0x000fe2000f8e3cff */
[----:B------:R-:W-:Y:S02]  /*1b40*/  UIADD3 UR34, UPT, UPT, UR26, -0x20, URZ ;  /* 0xffffffe01a227890 */ /* 0x000fe4000fffe0ff */
[----:B------:R-:W-:Y:S01]  /*1b50*/  ULOP3.LUT UR33, UR33, 0xfefffff8, URZ, 0xc0, !UPT ;  /* 0xfefffff821217892 */ /* 0x000fe2000f8ec0ff */
[----:B-1----:R-:W-:Y:S01]  /*1b60*/  SHF.L.U32 R2, R15, 0x1f, RZ ;  /* 0x0000001f0f027819 */ /* 0x002fe200000006ff */
[----:B------:R-:W-:Y:S02]  /*1b70*/  UIADD3.X UR43, UPT, UPT, URZ, UR31, URZ, UP1, !UPT ;  /* 0x0000001fff2b7290 */ /* 0x000fe40008ffe4ff */
[----:B------:R-:W-:Y:S01]  /*1b80*/  UIADD3 UR32, UPT, UPT, UR24, 0x8400, URZ ;  /* 0x0000840018207890 */ /* 0x000fe2000fffe0ff */
[----:B------:R4:W1:Y:S01]  /*1b90*/  SYNCS.PHASECHK.TRANS64.TRYWAIT P0, [UR8+0x18], R2 ;  /* 0x00001802ff0075a7 */ /* 0x0008620008001108 */
[----:B------:R-:W-:-:S02]  /*1ba0*/  ULEA UR8, UR44, UR4, 0xd ;  /* 0x000000042c087291 */ /* 0x000fc4000f8e68ff */
[----:B------:R-:W-:Y:S02]  /*1bb0*/  UIADD3 UR24, UPT, UPT, UR24, 0xc400, URZ ;  /* 0x0000c40018187890 */ /* 0x000fe4000fffe0ff */
[----:B------:R-:W-:Y:S02]  /*1bc0*/  UIADD3.X UR41, UPT, UPT, URZ, UR31, URZ, UP0, !UPT ;  /* 0x0000001fff297290 */ /* 0x000fe400087fe4ff */
[----:B------:R-:W-:Y:S02]  /*1bd0*/  UIADD3 UR16, UPT, UPT, UR8, 0x20400, URZ ;  /* 0x0002040008107890 */ /* 0x000fe4000fffe0ff */
[----:B------:R-:W-:Y:S01]  /*1be0*/  UIADD3 UR8, UPT, UPT, UR8, 0x21400, URZ ;  /* 0x0002140008087890 */ /* 0x000fe2000fffe0ff */
[----:B------:R-:W-:Y:S01]  /*1bf0*/  UMOV UR38, 0x0 ;  /* 0x0000000000267882 */ /* 0x000fe20000000000 */
[----:B------:R-:W-:Y:S01]  /*1c00*/  UMOV UR39, 0x10000000 ;  /* 0x1000000000277882 */ /* 0x000fe20000000000 */
[----:B------:R-:W-:Y:S01]  /*1c10*/  UMOV UR27, UR35 ;  /* 0x00000023001b7c82 */ /* 0x000fe20008000000 */
[----:B------:R-:W-:Y:S01]  /*1c20*/  UMOV UR28, UR36 ;  /* 0x00000024001c7c82 */ /* 0x000fe20008000000 */
[----:B------:R-:W-:Y:S01]  /*1c30*/  UMOV UR25, UR33 ;  /* 0x0000002100197c82 */ /* 0x000fe20008000000 */
[----:B------:R-:W-:Y:S01]  /*1c40*/  UMOV UR20, UR36 ;  /* 0x0000002400147c82 */ /* 0x000fe20008000000 */
[----:B------:R-:W-:Y:S01]  /*1c50*/  UMOV UR17, UR33 ;  /* 0x0000002100117c82 */ /* 0x000fe20008000000 */
[----:B------:R-:W-:Y:S01]  /*1c60*/  UMOV UR18, UR34 ;  /* 0x0000002200127c82 */ /* 0x000fe20008000000 */
[----:B------:R-:W-:Y:S01]  /*1c70*/  UTMALDG.3D.2CTA [UR32], [UR42], desc[UR38] ;  /* 0x000026202a0075b4 */ /* 0x000fe20008211000 */
[----:B------:R-:W-:Y:S01]  /*1c80*/  UMOV UR10, UR26 ;  /* 0x0000001a000a7c82 */ /* 0x000fe20008000000 */
[----:B------:R-:W-:Y:S01]  /*1c90*/  UMOV UR11, UR19 ;  /* 0x00000013000b7c82 */ /* 0x000fe20008000000 */
[----:B------:R-:W-:Y:S01]  /*1ca0*/  UMOV UR12, UR36 ;  /* 0x00000024000c7c82 */ /* 0x000fe20008000000 */
[----:B------:R-:W-:Y:S01]  /*1cb0*/  UMOV UR9, UR33 ;  /* 0x0000002100097c82 */ /* 0x000fe20008000000 */
[----:B------:R-:W-:Y:S01]  /*1cc0*/  UMOV UR23, UR5 ;  /* 0x0000000500177c82 */ /* 0x000fe20008000000 */
[----:B------:R-:W-:Y:S01]  /*1cd0*/  UMOV UR44, UR13 ;  /* 0x0000000d002c7c82 */ /* 0x000fe20008000000 */
[----:B------:R2:W-:Y:S01]  /*1ce0*/  UTMALDG.3D.2CTA [UR24], [UR42], desc[UR38] ;  /* 0x000026182a0075b4 */ /* 0x0005e20008211000 */
[----:B------:R4:W-:Y:S01]  /*1cf0*/  UTMALDG.3D.2CTA [UR16], [UR40], desc[UR38] ;  /* 0x00002610280075b4 */ /* 0x0009e20008211000 */
[----:B------:R4:W-:Y:S01]  /*1d00*/  UTMALDG.3D.2CTA [UR8], [UR40], desc[UR38] ;  /* 0x00002608280075b4 */ /* 0x0009e20008211000 */
[----:B--2---:R-:W-:Y:S01]  /*1d10*/  UIADD3 UR26, UPT, UPT, UR26, 0x40, URZ ;  /* 0x000000401a1a7890 */ /* 0x004fe2000fffe0ff */
[----:B----4-:R-:W-:Y:S11]  /*1d20*/  BRA.U UP2, `(.L_x_31) ;  /* 0xfffffffd021c7547 */ /* 0x010ff6000b83ffff */
.L_x_25:
[----:B------:R-:W-:Y:S01]  /*1d30*/  ULEA UR8, UR13, UR4, 0x3 ;  /* 0x000000040d087291 */ /* 0x000fe2000f8e18ff */
[----:B-1----:R-:W-:Y:S01]  /*1d40*/  SHF.L.U32 R2, R15, 0x1f, RZ ;  /* 0x0000001f0f027819 */ /* 0x002fe200000006ff */
[----:B------:R-:W-:Y:S01]  /*1d50*/  @!P1 SYNCS.ARRIVE.TRANS64.A1T0 RZ, [UR4+0x78], RZ ;  /* 0x000078ffffff99a7 */ /* 0x000fe20008100004 */
[----:B------:R-:W-:-:S06]  /*1d60*/  UISETP.GT.AND UP0, UPT, UR22, UR21, UPT ;  /* 0x000000151600728c */ /* 0x000fcc000bf04270 */
[----:B--2---:R1:W2:Y:S03]  /*1d70*/  SYNCS.PHASECHK.TRANS64.TRYWAIT P0, [UR8+0x18], R2 ;  /* 0x00001802ff0075a7 */ /* 0x0042a60008001108 */
[----:B------:R-:W-:Y:S05]  /*1d80*/  BRA.U !UP0, `(.L_x_32) ;  /* 0x0000000108e87547 */ /* 0x000fea000b800000 */
[----:B------:R-:W-:Y:S01]  /*1d90*/  UIADD3 UR29, UPT, UPT, UR14, UR23, URZ ;  /* 0x000000170e1d7290 */ /* 0x000fe2000fffe0ff */
[----:B------:R-:W-:-:S11]  /*1da0*/  UMOV UR44, UR13 ;  /* 0x0000000d002c7c82 */ /* 0x000fd60008000000 */
.L_x_38:
[----:B------:R-:W-:Y:S01]  /*1db0*/  ULEA UR33, UR44, UR4, 0x3 ;  /* 0x000000042c217291 */ /* 0x000fe2000f8e18ff */
[----:B--2---:R-:W-:Y:S01]  /*1dc0*/  @P5 MOV R3, 0x14000 ;  /* 0x0001400000035802 */ /* 0x004fe20000000f00 */
[----:B-12---:R-:W-:Y:S10]  /*1dd0*/  @P0 BRA `(.L_x_33) ;  /* 0x00000000000c0947 */ /* 0x006ff40003800000 */
[----:B------:R-:W-:-:S04]  /*1de0*/  SHF.L.U32 R5, R15, 0x1f, RZ ;  /* 0x0000001f0f057819 */ /* 0x000fc800000006ff */
[----:B------:R-:W2:Y:S02]  /*1df0*/  SYNCS.PHASECHK.TRANS64.TRYWAIT P0, [UR33+0x18], R5 ;  /* 0x00001805ff0075a7 */ /* 0x000ea40008001121 */
[----:B--2---:R-:W-:Y:S05]  /*1e00*/  @!P0 BRA `(.L_x_34) ;  /* 0x0000006c006c8947 */ /* 0x004fea0003800000 */
.L_x_33:
[----:B------:R2:W-:Y:S01]  /*1e10*/  @P5 SYNCS.ARRIVE.TRANS64 RZ, [UR33], R3 ;  /* 0x00000003ffff59a7 */ /* 0x0005e20008000021 */
[----:B------:R-:W-:-:S04]  /*1e20*/  ULOP3.LUT UR8, UR7, 0x2, URZ, 0xfc, !UPT ;  /* 0x0000000207087892 */ /* 0x000fc8000f8efcff */
[----:B------:R-:W-:-:S09]  /*1e30*/  UISETP.NE.AND UP0, UPT, UR8, 0x2, UPT ;  /* 0x000000020800788c */ /* 0x000fd2000bf05270 */
[----:B------:R-:W-:Y:S05]  /*1e40*/  BRA.U UP0, `(.L_x_35) ;  /* 0x0000000100047547 */ /* 0x000fea000b800000 */
[----:B------:R-:W-:Y:S05]  /*1e50*/  BPT.TRAP 0x1 ;  /* 0x000000040000795c */ /* 0x000fea0000300000 */
.L_x_35:
[----:B------:R-:W-:Y:S04]  /*1e60*/  BSSY.RECONVERGENT B0, `(.L_x_36) ;  /* 0x0000003000007945 */ /* 0x000fe80003800200 */
[----:B------:R-:W-:Y:S05]  /*1e70*/  @!P4 BRA `(.L_x_37) ;  /* 0x000000000004c947 */ /* 0x000fea0003800000 */
[----:B------:R-:W-:Y:S05]  /*1e80*/  BPT.TRAP 0x1 ;  /* 0x000000040000795c */ /* 0x000fea0000300000 */
.L_x_37:
[----:B------:R-:W-:Y:S05]  /*1e90*/  BSYNC.RECONVERGENT B0 ;  /* 0x0000000000007941 */ /* 0x000fea0003800200 */
.L_x_36:
[----:B------:R-:W-:Y:S02]  /*1ea0*/  UIADD3 UR13, UPT, UPT, UR44, 0x1, URZ ;  /* 0x000000012c0d7890 */ /* 0x000fe4000fffe0ff */
[----:B------:R-:W-:Y:S02]  /*1eb0*/  ULEA UR24, UR44, UR4, 0xf ;  /* 0x000000042c187291 */ /* 0x000fe4000f8e78ff */
[----:B------:R-:W-:Y:S02]  /*1ec0*/  UISETP.NE.AND UP0, UPT, UR13, 0x3, UPT ;  /* 0x000000030d00788c */ /* 0x000fe4000bf05270 */
[----:B------:R-:W-:Y:S02]  /*1ed0*/  UIADD3 UR42, UP1, UPT, UR30, 0x80, URZ ;  /* 0x000000801e2a7890 */ /* 0x000fe4000ff3e0ff */
[----:B------:R-:W-:Y:S02]  /*1ee0*/  USEL UR9, URZ, 0x1, UP0 ;  /* 0x00000001ff097887 */ /* 0x000fe40008000000 */
[----:B------:R-:W-:-:S02]  /*1ef0*/  USEL UR13, UR13, URZ, UP0 ;  /* 0x000000ff0d0d7287 */ /* 0x000fc40008000000 */
[----:B------:R-:W-:Y:S02]  /*1f00*/  USHF.L.U32 UR34, UR23, 0x6, URZ ;  /* 0x0000000617227899 */ /* 0x000fe400080006ff */
[----:B------:R-:W-:Y:S01]  /*1f10*/  ULEA UR8, UR13, UR4, 0x3 ;  /* 0x000000040d087291 */ /* 0x000fe2000f8e18ff */
[----:B------:R-:W-:Y:S01]  /*1f20*/  LOP3.LUT R15, R15, UR9, RZ, 0x3c, !PT ;  /* 0x000000090f0f7c12 */ /* 0x000fe2000f8e3cff */
[----:B------:R-:W-:Y:S02]  /*1f30*/  UIADD3 UR40, UP0, UPT, UR30, 0x180, URZ ;  /* 0x000001801e287890 */ /* 0x000fe4000ff1e0ff */
[----:B------:R-:W-:Y:S01]  /*1f40*/  ULOP3.LUT UR33, UR33, 0xfefffff8, URZ, 0xc0, !UPT ;  /* 0xfefffff821217892 */ /* 0x000fe2000f8ec0ff */
[----:B-1----:R-:W-:Y:S01]  /*1f50*/  SHF.L.U32 R2, R15, 0x1f, RZ ;  /* 0x0000001f0f027819 */ /* 0x002fe200000006ff */
[----:B------:R-:W-:Y:S02]  /*1f60*/  UIADD3.X UR43, UPT, UPT, URZ, UR31, URZ, UP1, !UPT ;  /* 0x0000001fff2b7290 */ /* 0x000fe40008ffe4ff */
[----:B------:R-:W-:Y:S01]  /*1f70*/  UIADD3 UR32, UPT, UPT, UR24, 0x8400, URZ ;  /* 0x0000840018207890 */ /* 0x000fe2000fffe0ff */
[----:B------:R4:W1:Y:S01]  /*1f80*/  SYNCS.PHASECHK.TRANS64.TRYWAIT P0, [UR8+0x18], R2 ;  /* 0x00001802ff0075a7 */ /* 0x0008620008001108 */
[----:B------:R-:W-:-:S02]  /*1f90*/  ULEA UR8, UR44, UR4, 0xd ;  /* 0x000000042c087291 */ /* 0x000fc4000f8e68ff */
[----:B------:R-:W-:Y:S02]  /*1fa0*/  UIADD3 UR26, UPT, UPT, UR34, 0x20, URZ ;  /* 0x00000020221a7890 */ /* 0x000fe4000fffe0ff */
        /* <DEDUP_REMOVED lines=12> */
[----:B------:R4:W-:Y:S01]  /*2070*/  UTMALDG.3D.2CTA [UR32], [UR42], desc[UR38] ;  /* 0x000026202a0075b4 */ /* 0x0009e20008211000 */
[----:B------:R-:W-:Y:S01]  /*2080*/  UMOV UR11, UR19 ;  /* 0x00000013000b7c82 */ /* 0x000fe20008000000 */
[----:B------:R-:W-:Y:S01]  /*2090*/  UMOV UR12, UR36 ;  /* 0x00000024000c7c82 */ /* 0x000fe20008000000 */
[----:B------:R-:W-:Y:S01]  /*20a0*/  UMOV UR9, UR33 ;  /* 0x0000002100097c82 */ /* 0x000fe20008000000 */
[----:B------:R-:W-:Y:S01]  /*20b0*/  UMOV UR10, UR26 ;  /* 0x0000001a000a7c82 */ /* 0x000fe20008000000 */
[----:B------:R-:W-:Y:S01]  /*20c0*/  UIADD3 UR23, UPT, UPT, UR23, 0x1, URZ ;  /* 0x0000000117177890 */ /* 0x000fe2000fffe0ff */
[----:B------:R-:W-:Y:S01]  /*20d0*/  UMOV UR44, UR13 ;  /* 0x0000000d002c7c82 */ /* 0x000fe20008000000 */
[----:B------:R4:W-:Y:S02]  /*20e0*/  UTMALDG.3D.2CTA [UR24], [UR42], desc[UR38] ;  /* 0x000026182a0075b4 */ /* 0x0009e40008211000 */
[----:B------:R-:W-:Y:S01]  /*20f0*/  UISETP.NE.AND UP0, UPT, UR23, UR29, UPT ;  /* 0x0000001d1700728c */ /* 0x000fe2000bf05270 */
[----:B------:R4:W-:Y:S01]  /*2100*/  UTMALDG.3D.2CTA [UR16], [UR40], desc[UR38] ;  /* 0x00002610280075b4 */ /* 0x0009e20008211000 */
[----:B------:R4:W-:Y:S07]  /*2110*/  UTMALDG.3D.2CTA [UR8], [UR40], desc[UR38] ;  /* 0x00002608280075b4 */ /* 0x0009ee0008211000 */
[----:B----4-:R-:W-:Y:S05]  /*2120*/  BRA.U UP0, `(.L_x_38) ;  /* 0xfffffffd00207547 */ /* 0x010fea000b83ffff */
.L_x_32:
[----:B-1----:R-:W-:Y:S01]  /*2130*/  LEA R2, R14, UR4, 0x3 ;  /* 0x000000040e027c11 */ /* 0x002fe2000f8e18ff */
[----:B------:R-:W-:Y:S01]  /*2140*/  NOP ;  /* 0x0000000000007918 */ /* 0x000fe20000000000 */
[----:B--2---:R-:W-:Y:S02]  /*2150*/  SHF.L.U32 R3, R12, 0x1f, RZ ;  /* 0x0000001f0c037819 */ /* 0x004fe400000006ff */
[----:B------:R-:W-:Y:S02]  /*2160*/  LEA R4, R14, UR4, 0x4 ;  /* 0x000000040e047c11 */ /* 0x000fe4000f8e20ff */
[----:B------:R-:W1:Y:S02]  /*2170*/  SYNCS.PHASECHK.TRANS64.TRYWAIT P0, [R2+URZ+0x80], R3 ;  /* 0x00008003020075a7 */ /* 0x000e6400080011ff */
[----:B-1----:R-:W-:Y:S05]  /*2180*/  @!P0 BRA `(.L_x_39) ;  /* 0x0000006800a48947 */ /* 0x002fea0003800000 */
.L_x_151:
[----:B------:R-:W2:Y:S01]  /*2190*/  LDS.128 R4, [R4+0x110] ;  /* 0x0001100004047984 */ /* 0x000ea20000000c00 */
[----:B------:R-:W-:Y:S01]  /*21a0*/  ISETP.GE.AND P0, PT, R26, 0x1, PT ;  /* 0x000000011a00780c */ /* 0x000fe20003f06270 */
[----:B-1----:R-:W-:Y:S01]  /*21b0*/  VIADD R2, R2, 0x90 ;  /* 0x0000009002027836 */ /* 0x002fe20000000000 */
[----:B------:R-:W-:Y:S01]  /*21c0*/  @!PT LDS RZ, [RZ] ;  /* 0x00000000fffff984 */ /* 0x000fe20000000800 */
[----:B------:R-:W-:Y:S01]  /*21d0*/  @!PT LDS RZ, [RZ] ;  /* 0x00000000fffff984 */ /* 0x000fe20000000800 */
[----:B------:R-:W-:Y:S01]  /*21e0*/  @!PT LDS RZ, [RZ] ;  /* 0x00000000fffff984 */ /* 0x000fe20000000800 */
[----:B------:R-:W-:Y:S01]  /*21f0*/  @!PT LDS RZ, [RZ] ;  /* 0x00000000fffff984 */ /* 0x000fe20000000800 */
[----:B------:R1:W-:Y:S06]  /*2200*/  MEMBAR.ALL.CTA ;  /* 0x0000000000007992 */ /* 0x0003ec0000008000 */
[----:B-1----:R-:W1:Y:S01]  /*2210*/  FENCE.VIEW.ASYNC.S ;  /* 0x00000000000073c6 */ /* 0x002e620000000000 */
[----:B------:R-:W-:-:S04]  /*2220*/  PRMT R2, RZ, 0x654, R2 ;  /* 0x00000654ff027816 */ /* 0x000fc80000000002 */
[----:B-1----:R1:W-:Y:S01]  /*2230*/  SYNCS.ARRIVE.TRANS64.RED.A1T0 RZ, [R2+URZ], RZ ;  /* 0x000000ff02ff79a7 */ /* 0x0023e200081004ff */
[----:B--2---:R-:W-:-:S13]  /*2240*/  LOP3.LUT P2, RZ, R6, 0x1, RZ, 0xc0, !PT ;  /* 0x0000000106ff7812 */ /* 0x004fda000784c0ff */
[----:B------:R-:W-:Y:S01]  /*2250*/  @P2 SHF.R.U32.HI R3, RZ, 0x10, R5 ;  /* 0x00000010ff032819 */ /* 0x000fe20000011605 */
[----:B------:R-:W-:Y:S01]  /*2260*/  VOTEU.ANY UP0, P2 ;  /* 0x0000000000ff7886 */ /* 0x000fe20001000100 */
[----:B------:R-:W-:Y:S02]  /*2270*/  @P2 MOV R13, R4 ;  /* 0x00000004000d2202 */ /* 0x000fe40000000f00 */
[----:B------:R-:W-:Y:S02]  /*2280*/  @P2 R2UR.BROADCAST UR8, R3 ;  /* 0x00000000030822ca */ /* 0x000fe400008e0000 */
[----:B------:R-:W-:-:S11]  /*2290*/  @P2 LOP3.LUT R11, R5, 0xffff, RZ, 0xc0, !PT ;  /* 0x0000ffff050b2812 */ /* 0x000fd600078ec0ff */
[----:B------:R-:W-:Y:S01]  /*22a0*/  @UP0 UMOV UR36, UR8 ;  /* 0x0000000800240c82 */ /* 0x000fe20008000000 */
[----:B-1----:R-:W-:Y:S05]  /*22b0*/  @!P0 BRA `(.L_x_40) ;  /* 0x0000000000b88947 */ /* 0x002fea0003800000 */
[----:B------:R-:W3:Y:S01]  /*22c0*/  LDC.64 R4, c[0x0][0xb18] ;  /* 0x0002c600ff047b82 */ /* 0x000ee20000000a00 */
[----:B------:R-:W-:-:S07]  /*22d0*/  ISETP.NE.AND P3, PT, R26, 0x1, PT ;  /* 0x000000011a00780c */ /* 0x000fce0003f65270 */
[----:B------:R-:W1:Y:S08]  /*22e0*/  LDC.64 R6, c[0x0][0xb10] ;  /* 0x0002c400ff067b82 */ /* 0x000e700000000a00 */
[----:B------:R-:W2:Y:S08]  /*22f0*/  LDC R18, c[0x0][0xb20] ;  /* 0x0002c800ff127b82 */ /* 0x000eb00000000800 */
[----:B------:R-:W4:Y:S01]  /*2300*/  LDC R20, c[0x0][0xb0c] ;  /* 0x0002c300ff147b82 */ /* 0x000f220000000800 */
[----:B---3--:R-:W-:Y:S01]  /*2310*/  IMAD.HI.U32 R19, R0, R5, RZ ;  /* 0x0000000500137227 */ /* 0x008fe200078e00ff */
[----:B------:R-:W-:-:S03]  /*2320*/  ISETP.NE.AND P0, PT, R4, 0x1, PT ;  /* 0x000000010400780c */ /* 0x000fc60003f05270 */
[----:B------:R-:W-:-:S03]  /*2330*/  IMAD.HI.U32 R5, R11, R5, RZ ;  /* 0x000000050b057227 */ /* 0x000fc600078e00ff */
[----:B------:R-:W3:Y:S01]  /*2340*/  LDC.64 R2, c[0x0][0xb28] ;  /* 0x0002ca00ff027b82 */ /* 0x000ee20000000a00 */
[----:B-1----:R-:W-:-:S04]  /*2350*/  IMAD.HI.U32 R22, R9, R6, RZ ;  /* 0x0000000609167227 */ /* 0x002fc800078e00ff */
[----:B------:R-:W-:Y:S01]  /*2360*/  IMAD.HI.U32 R24, R13, R6, RZ ;  /* 0x000000060d187227 */ /* 0x000fe200078e00ff */
[----:B------:R-:W-:Y:S02]  /*2370*/  SHF.R.U32.HI R22, RZ, R7, R22 ;  /* 0x00000007ff167219 */ /* 0x000fe40000011616 */
[-C--:B--2---:R-:W-:Y:S02]  /*2380*/  SHF.R.U32.HI R19, RZ, R18.reuse, R19 ;  /* 0x00000012ff137219 */ /* 0x084fe40000011613 */
[----:B------:R-:W-:Y:S02]  /*2390*/  SHF.R.U32.HI R18, RZ, R18, R5 ;  /* 0x00000012ff127219 */ /* 0x000fe40000011605 */
[----:B------:R-:W-:Y:S02]  /*23a0*/  SEL R19, R0, R19, !P0 ;  /* 0x0000001300137207 */ /* 0x000fe40004000000 */
[----:B------:R-:W-:Y:S02]  /*23b0*/  SHF.R.U32.HI R24, RZ, R7, R24 ;  /* 0x00000007ff187219 */ /* 0x000fe40000011618 */
[----:B----4-:R-:W-:-:S02]  /*23c0*/  ISETP.NE.AND P1, PT, R20, 0x1, PT ;  /* 0x000000011400780c */ /* 0x010fc40003f25270 */
[----:B------:R-:W-:Y:S02]  /*23d0*/  SEL R5, R11, R18, !P0 ;  /* 0x000000120b057207 */ /* 0x000fe40004000000 */
[----:B------:R-:W-:Y:S02]  /*23e0*/  SEL R21, R9, R22, !P1 ;  /* 0x0000001609157207 */ /* 0x000fe40004800000 */
[----:B------:R-:W-:Y:S01]  /*23f0*/  SEL R7, R13, R24, !P1 ;  /* 0x000000180d077207 */ /* 0x000fe20004800000 */
[----:B---3--:R-:W-:-:S04]  /*2400*/  IMAD.HI.U32 R22, R19, R2, RZ ;  /* 0x0000000213167227 */ /* 0x008fc800078e00ff */
[----:B------:R-:W-:Y:S01]  /*2410*/  IMAD.HI.U32 R6, R21, R2, RZ ;  /* 0x0000000215067227 */ /* 0x000fe200078e00ff */
[----:B------:R-:W-:-:S04]  /*2420*/  @P3 SHF.R.U32.HI R19, RZ, R3, R22 ;  /* 0x00000003ff133219 */ /* 0x000fc80000011616 */
        /* <DEDUP_REMOVED lines=8> */
[----:B------:R-:W-:-:S04]  /*24b0*/  @!P0 IMAD.HI.U32 R18, R7, R2, RZ ;  /* 0x0000000207128227 */ /* 0x000fc800078e00ff */
[----:B------:R-:W-:Y:S01]  /*24c0*/  IMAD.MOV R2, RZ, RZ, -R6 ;  /* 0x000000ffff027224 */ /* 0x000fe200078e0a06 */
[----:B------:R-:W-:-:S03]  /*24d0*/  @!P0 SHF.R.U32.HI R18, RZ, R3, R18 ;  /* 0x00000003ff128219 */ /* 0x000fc60000011612 */
[----:B------:R-:W-:Y:S01]  /*24e0*/  IMAD R2, R26, R2, R5 ;  /* 0x000000021a027224 */ /* 0x000fe200078e0205 */
[----:B------:R-:W-:Y:S02]  /*24f0*/  @!P0 SEL R3, R7, R18, !P3 ;  /* 0x0000001207038207 */ /* 0x000fe40005800000 */
[----:B------:R-:W-:-:S03]  /*2500*/  IADD3 R18, PT, PT, -R5, RZ, RZ ;  /* 0x000000ff05127210 */ /* 0x000fc60007ffe1ff */
[--C-:B------:R-:W-:Y:S02]  /*2510*/  @!P0 IMAD.IADD R6, R6, 0x1, -R3.reuse ;  /* 0x0000000106068824 */ /* 0x100fe400078e0a03 */
[----:B------:R-:W-:Y:S01]  /*2520*/  @!P0 IMAD R3, R2, R21, R3 ;  /* 0x0000001502038224 */ /* 0x000fe200078e0203 */
[----:B------:R-:W-:Y:S01]  /*2530*/  IADD3 R2, PT, PT, -R7, RZ, RZ ;  /* 0x000000ff07027210 */ /* 0x000fe20007ffe1ff */
[----:B------:R-:W-:Y:S02]  /*2540*/  @!P0 IMAD R5, R26, R6, R7 ;  /* 0x000000061a058224 */ /* 0x000fe400078e0207 */
[----:B------:R-:W-:Y:S02]  /*2550*/  IMAD R11, R4, R18, R11 ;  /* 0x00000012040b7224 */ /* 0x000fe400078e020b */
[----:B------:R-:W-:Y:S02]  /*2560*/  @!P0 IMAD.MOV.U32 R7, RZ, RZ, R3 ;  /* 0x000000ffff078224 */ /* 0x000fe400078e0003 */
[----:B------:R-:W-:-:S02]  /*2570*/  IMAD R2, R20, R2, R13 ;  /* 0x0000000214027224 */ /* 0x000fc400078e020d */
[----:B------:R-:W-:Y:S02]  /*2580*/  IMAD R11, R5, R4, R11 ;  /* 0x00000004050b7224 */ /* 0x000fe400078e020b */
[----:B------:R-:W-:Y:S02]  /*2590*/  IMAD R13, R7, R20, R2 ;  /* 0x00000014070d7224 */ /* 0x000fe400078e0202 */
.L_x_40:
[----:B------:R-:W1:Y:S02]  /*25a0*/  LDCU UR8, c[0x0][0xb30] ;  /* 0x00016600ff0877ac */ /* 0x000e640008000800 */
[----:B-1----:R-:W-:-:S09]  /*25b0*/  UISETP.NE.AND UP0, UPT, UR8, 0x1, UPT ;  /* 0x000000010800788c */ /* 0x002fd2000bf05270 */
[----:B------:R-:W-:Y:S05]  /*25c0*/  BRA.U UP0, `(.L_x_41) ;  /* 0x0000000100407547 */ /* 0x000fea000b800000 */
[----:B------:R-:W1:Y:S08]  /*25d0*/  LDC.64 R4, c[0x0][0xb10] ;  /* 0x0002c400ff047b82 */ /* 0x000e700000000a00 */
[----:B------:R-:W2:Y:S08]  /*25e0*/  LDC.64 R2, c[0x0][0xb18] ;  /* 0x0002c600ff027b82 */ /* 0x000eb00000000a00 */
[----:B------:R-:W4:Y:S08]  /*25f0*/  LDC R6, c[0x0][0xb20] ;  /* 0x0002c800ff067b82 */ /* 0x000f300000000800 */
[----:B------:R-:W3:Y:S01]  /*2600*/  LDC R18, c[0x0][0xb0c] ;  /* 0x0002c300ff127b82 */ /* 0x000ee20000000800 */
[----:B-1----:R-:W-:-:S05]  /*2610*/  IMAD.HI.U32 R4, R13, R4, RZ ;  /* 0x000000040d047227 */ /* 0x002fca00078e00ff */
[----:B------:R-:W-:Y:S01]  /*2620*/  SHF.R.U32.HI R4, RZ, R5, R4 ;  /* 0x00000005ff047219 */ /* 0x000fe20000011604 */
[----:B--2---:R-:W-:Y:S01]  /*2630*/  IMAD.HI.U32 R3, R11, R3, RZ ;  /* 0x000000030b037227 */ /* 0x004fe200078e00ff */
[----:B------:R-:W-:-:S04]  /*2640*/  ISETP.NE.AND P0, PT, R2, 0x1, PT ;  /* 0x000000010200780c */ /* 0x000fc80003f05270 */
[----:B----4-:R-:W-:-:S04]  /*2650*/  SHF.R.U32.HI R6, RZ, R6, R3 ;  /* 0x00000006ff067219 */ /* 0x010fc80000011603 */
[----:B------:R-:W-:Y:S02]  /*2660*/  SEL R3, R11, R6, !P0 ;  /* 0x000000060b037207 */ /* 0x000fe40004000000 */
[----:B---3--:R-:W-:-:S04]  /*2670*/  ISETP.NE.AND P1, PT, R18, 0x1, PT ;  /* 0x000000011200780c */ /* 0x008fc80003f25270 */
[----:B------:R-:W-:-:S05]  /*2680*/  SEL R4, R13, R4, !P1 ;  /* 0x000000040d047207 */ /* 0x000fca0004800000 */
[----:B------:R-:W-:Y:S02]  /*2690*/  IMAD.IADD R5, R3, 0x1, -R4 ;  /* 0x0000000103057824 */ /* 0x000fe400078e0a04 */
[----:B------:R-:W-:Y:S02]  /*26a0*/  IMAD.IADD R3, R4, 0x1, -R3 ;  /* 0x0000000104037824 */ /* 0x000fe400078e0a03 */
[----:B------:R-:W-:Y:S02]  /*26b0*/  IMAD R13, R5, R18, R13 ;  /* 0x00000012050d7224 */ /* 0x000fe400078e020d */
[----:B------:R-:W-:-:S07]  /*26c0*/  IMAD R11, R3, R2, R11 ;  /* 0x00000002030b7224 */ /* 0x000fce00078e020b */
.L_x_41:
[----:B------:R-:W-:Y:S01]  /*26d0*/  VIADD R14, R14, 0x1 ;  /* 0x000000010e0e7836 */ /* 0x000fe20000000000 */
[----:B------:R-:W-:Y:S01]  /*26e0*/  PLOP3.LUT P1, PT, PT, PT, PT, 0x80, 0x8 ;  /* 0x000000000008781c */ /* 0x000fe20003f2f070 */
[----:B------:R-:W-:Y:S02]  /*26f0*/  IMAD.IADD R21, R13, 0x1, R68 ;  /* 0x000000010d157824 */ /* 0x000fe400078e0244 */
[----:B------:R-:W-:Y:S01]  /*2700*/  IMAD.IADD R20, R11, 0x1, R66 ;  /* 0x000000010b147824 */ /* 0x000fe200078e0242 */
[----:B------:R-:W-:-:S04]  /*2710*/  ISETP.NE.AND P0, PT, R14, 0x2, PT ;  /* 0x000000020e00780c */ /* 0x000fc80003f05270 */
[----:B------:R-:W-:Y:S02]  /*2720*/  SEL R3, RZ, 0x1, P0 ;  /* 0x00000001ff037807 */ /* 0x000fe40000000000 */
[----:B------:R-:W-:Y:S02]  /*2730*/  SEL R14, R14, RZ, P0 ;  /* 0x000000ff0e0e7207 */ /* 0x000fe40000000000 */
[----:B------:R-:W-:Y:S01]  /*2740*/  LOP3.LUT R12, R12, R3, RZ, 0x3c, !PT ;  /* 0x000000030c0c7212 */ /* 0x000fe200078e3cff */
[----:B------:R-:W-:Y:S06]  /*2750*/  @P2 BRA `(.L_x_42) ;  /* 0xfffffff000002947 */ /* 0x000fec000383ffff */
[----:B------:R-:W-:Y:S01]  /*2760*/  UIADD3 UR4, UPT, UPT, UR4, 0x18, URZ ;  /* 0x0000001804047890 */ /* 0x000fe2000fffe0ff */
[----:B------:R-:W-:-:S03]  /*2770*/  SHF.L.U32 R3, R15, 0x1f, RZ ;  /* 0x0000001f0f037819 */ /* 0x000fc600000006ff */
[----:B------:R-:W-:-:S09]  /*2780*/  ULEA UR5, UR13, UR4, 0x3 ;  /* 0x000000040d057291 */ /* 0x000fd2000f8e18ff */
[----:B------:R-:W1:Y:S02]  /*2790*/  SYNCS.PHASECHK.TRANS64.TRYWAIT P0, [UR5], R3 ;  /* 0x00000003ff0075a7 */ /* 0x000e640008001105 */
[----:B-1----:R-:W-:Y:S05]  /*27a0*/  @!P0 BRA `(.L_x_43) ;  /* 0x0000006400308947 */ /* 0x002fea0003800000 */
.L_x_153:
[----:B------:R-:W-:-:S04]  /*27b0*/  UIADD3 UR6, UPT, UPT, UR13, 0x1, URZ ;  /* 0x000000010d067890 */ /* 0x000fc8000fffe0ff */
[----:B------:R-:W-:-:S04]  /*27c0*/  UISETP.NE.AND UP0, UPT, UR6, 0x3, UPT ;  /* 0x000000030600788c */ /* 0x000fc8000bf05270 */
[----:B------:R-:W-:Y:S02]  /*27d0*/  USEL UR7, URZ, 0x1, UP0 ;  /* 0x00000001ff077887 */ /* 0x000fe40008000000 */
[----:B------:R-:W-:-:S04]  /*27e0*/  USEL UR6, UR6, URZ, UP0 ;  /* 0x000000ff06067287 */ /* 0x000fc80008000000 */
[----:B------:R-:W-:Y:S01]  /*27f0*/  ULEA UR5, UR6, UR4, 0x3 ;  /* 0x0000000406057291 */ /* 0x000fe2000f8e18ff */
[----:B------:R-:W-:-:S04]  /*2800*/  LOP3.LUT R15, R15, UR7, RZ, 0x3c, !PT ;  /* 0x000000070f0f7c12 */ /* 0x000fc8000f8e3cff */
[----:B-1----:R-:W-:-:S04]  /*2810*/  SHF.L.U32 R3, R15, 0x1f, RZ ;  /* 0x0000001f0f037819 */ /* 0x002fc800000006ff */
[----:B------:R-:W1:Y:S02]  /*2820*/  SYNCS.PHASECHK.TRANS64.TRYWAIT P0, [UR5], R3 ;  /* 0x00000003ff0075a7 */ /* 0x000e640008001105 */
[----:B-1----:R-:W-:Y:S05]  /*2830*/  @!P0 BRA `(.L_x_44) ;  /* 0x0000006400248947 */ /* 0x002fea0003800000 */
.L_x_155:
[----:B------:R-:W-:-:S04]  /*2840*/  UIADD3 UR6, UPT, UPT, UR6, 0x1, URZ ;  /* 0x0000000106067890 */ /* 0x000fc8000fffe0ff */
[----:B------:R-:W-:-:S04]  /*2850*/  UISETP.NE.AND UP0, UPT, UR6, 0x3, UPT ;  /* 0x000000030600788c */ /* 0x000fc8000bf05270 */
[----:B------:R-:W-:Y:S02]  /*2860*/  USEL UR5, URZ, 0x1, UP0 ;  /* 0x00000001ff057887 */ /* 0x000fe40008000000 */
[----:B------:R-:W-:-:S04]  /*2870*/  USEL UR6, UR6, URZ, UP0 ;  /* 0x000000ff06067287 */ /* 0x000fc80008000000 */
[----:B------:R-:W-:Y:S01]  /*2880*/  ULEA UR6, UR6, UR4, 0x3 ;  /* 0x0000000406067291 */ /* 0x000fe2000f8e18ff */
[----:B-1----:R-:W-:-:S04]  /*2890*/  LOP3.LUT R3, R15, UR5, RZ, 0x3c, !PT ;  /* 0x000000050f037c12 */ /* 0x002fc8000f8e3cff */
[----:B------:R-:W-:Y:S01]  /*28a0*/  SHF.L.U32 R3, R3, 0x1f, RZ ;  /* 0x0000001f03037819 */ /* 0x000fe200000006ff */
[----:B---3--:R-:W-:-:S07]  /*28b0*/  IMAD.U32 R0, RZ, RZ, UR6 ;  /* 0x00000006ff007e24 */ /* 0x008fce000f8e00ff */
.L_x_45:
[----:B-1----:R1:W2:Y:S02]  /*28c0*/  SYNCS.PHASECHK.TRANS64.TRYWAIT P0, [R0+URZ], R3 ;  /* 0x00000003000075a7 */ /* 0x0022a400080011ff */
[----:B--2---:R-:W-:Y:S05]  /*28d0*/  @!P0 NANOSLEEP.SYNCS 0x989680 ;  /* 0x009896800000895d */ /* 0x004fea0003900000 */
[----:B------:R-:W2:Y:S02]  /*28e0*/  @!P0 SYNCS.PHASECHK.TRANS64 P0, [R0+URZ], R3 ;  /* 0x00000003000085a7 */ /* 0x000ea400080010ff */
[----:B--2---:R-:W-:Y:S05]  /*28f0*/  @P0 EXIT ;  /* 0x000000000000094d */ /* 0x004fea0003800000 */
[----:B------:R-:W-:Y:S05]  /*2900*/  BRA `(.L_x_45) ;  /* 0xfffffffc00ec7947 */ /* 0x000fea000383ffff */
.L_x_22:
[----:B------:R-:W-:-:S04]  /*2910*/  UISETP.NE.AND UP1, UPT, UR37, URZ, UPT ;  /* 0x000000ff2500728c */ /* 0x000fc8000bf25270 */
[----:B------:R-:W-:-:S09]  /*2920*/  UISETP.NE.OR UP1, UPT, UR10, 0x1, UP1 ;  /* 0x000000010a00788c */ /* 0x000fd20008f25670 */
[----:B------:R-:W-:Y:S05]  /*2930*/  BRA.U UP1, `(.L_x_46) ;  /* 0x00000005014c7547 */ /* 0x000fea000b800000 */
[----:B------:R-:W-:Y:S01]  /*2940*/  HFMA2 R11, -RZ, RZ, 0, 0 ;  /* 0x00000000ff0b7431 */ /* 0x000fe200000001ff */
[----:B------:R-:W-:Y:S01]  /*2950*/  ISETP.GE.U32.AND P2, PT, R10, 0x2, PT ;  /* 0x000000020a00780c */ /* 0x000fe20003f46070 */
[----:B------:R-:W-:Y:S01]  /*2960*/  IMAD.MOV.U32 R12, RZ, RZ, 0x1 ;  /* 0x00000001ff0c7424 */ /* 0x000fe200078e00ff */
[----:B------:R-:W-:Y:S01]  /*2970*/  CS2R R8, SRZ ;  /* 0x0000000000087805 */ /* 0x000fe2000001ff00 */
[----:B------:R-:W-:Y:S01]  /*2980*/  IMAD.MOV.U32 R3, RZ, RZ, RZ ;  /* 0x000000ffff037224 */ /* 0x000fe200078e00ff */
[----:B------:R-:W-:Y:S01]  /*2990*/  UMOV UR4, 0x400 ;  /* 0x0000040000047882 */ /* 0x000fe20000000000 */
[----:B------:R-:W-:Y:S01]  /*29a0*/  UMOV UR6, URZ ;  /* 0x000000ff00067c82 */ /* 0x000fe20008000000 */
[----:B------:R-:W-:-:S12]  /*29b0*/  ULEA UR37, UR37, UR4, 0x18 ;  /* 0x0000000425257291 */ /* 0x000fd8000f8ec0ff */
.L_x_50:
[----:B------:R-:W-:Y:S02]  /*29c0*/  LEA R0, R3, UR37, 0x3 ;  /* 0x0000002503007c11 */ /* 0x000fe4000f8e18ff */
[----:B------:R-:W-:-:S03]  /*29d0*/  SHF.L.U32 R5, R8, 0x1f, RZ ;  /* 0x0000001f08057819 */ /* 0x000fc600000006ff */
[----:B------:R-:W-:Y:S01]  /*29e0*/  VIADD R4, R0, 0xf0 ;  /* 0x000000f000047836 */ /* 0x000fe20000000000 */
[----:B------:R-:W1:Y:S02]  /*29f0*/  SYNCS.PHASECHK.TRANS64.TRYWAIT P0, [R0+URZ+0xe0], R5 ;  /* 0x0000e005000075a7 */ /* 0x000e6400080011ff */
[----:B-1----:R-:W-:Y:S05]  /*2a00*/  @!P0 BRA `(.L_x_47) ;  /* 0x0000006000c88947 */ /* 0x002fea0003800000 */
.L_x_156:
[----:B------:R-:W-:Y:S01]  /*2a10*/  ULEA UR5, UR6, UR37, 0x3 ;  /* 0x0000002506057291 */ /* 0x000fe2000f8e18ff */
[----:B------:R-:W-:Y:S01]  /*2a20*/  PRMT R4, RZ, 0x654, R4 ;  /* 0x00000654ff047816 */ /* 0x000fe20000000004 */
[----:B-1----:R-:W-:Y:S01]  /*2a30*/  @!P2 IMAD.MOV.U32 R5, RZ, RZ, 0x10 ;  /* 0x00000010ff05a424 */ /* 0x002fe200078e00ff */
[----:B------:R-:W-:Y:S01]  /*2a40*/  SHF.L.U32 R7, R12, 0x1f, RZ ;  /* 0x0000001f0c077819 */ /* 0x000fe200000006ff */
[----:B------:R-:W-:Y:S01]  /*2a50*/  UIADD3 UR4, UPT, UPT, UR5, 0x80, URZ ;  /* 0x0000008005047890 */ /* 0x000fe2000fffe0ff */
[----:B------:R1:W-:Y:S05]  /*2a60*/  SYNCS.ARRIVE.TRANS64.RED.A1T0 RZ, [R4+URZ], RZ ;  /* 0x000000ff04ff79a7 */ /* 0x0003ea00081004ff */
[----:B------:R-:W-:Y:S01]  /*2a70*/  IMAD.U32 R13, RZ, RZ, UR4 ;  /* 0x00000004ff0d7e24 */ /* 0x000fe2000f8e00ff */
[----:B------:R-:W2:Y:S04]  /*2a80*/  SYNCS.PHASECHK.TRANS64.TRYWAIT P0, [UR5+0x90], R7 ;  /* 0x00009007ff0075a7 */ /* 0x000ea80008001105 */
[----:B------:R-:W-:Y:S01]  /*2a90*/  PRMT R13, R10, 0x654, R13 ;  /* 0x000006540a0d7816 */ /* 0x000fe2000000000d */
[----:B-12---:R-:W-:Y:S06]  /*2aa0*/  @!P0 BRA `(.L_x_48) ;  /* 0x0000006000b48947 */ /* 0x006fec0003800000 */
.L_x_158:
[----:B------:R-:W-:Y:S01]  /*2ab0*/  ULEA UR4, UR6, UR37, 0x4 ;  /* 0x0000002506047291 */ /* 0x000fe2000f8e20ff */
[----:B------:R-:W-:Y:S01]  /*2ac0*/  SEL R2, R13, R2, !P2 ;  /* 0x000000020d027207 */ /* 0x000fe20005000000 */
[----:B------:R-:W-:Y:S01]  /*2ad0*/  UIADD3 UR5, UPT, UPT, UR5, 0x80, URZ ;  /* 0x0000008005057890 */ /* 0x000fe2000fffe0ff */
[----:B-1----:R-:W-:Y:S01]  /*2ae0*/  LEA R0, R11, UR37, 0x3 ;  /* 0x000000250b007c11 */ /* 0x002fe2000f8e18ff */
[----:B------:R-:W-:Y:S01]  /*2af0*/  UIADD3 UR4, UPT, UPT, UR4, 0x110, URZ ;  /* 0x0000011004047890 */ /* 0x000fe2000fffe0ff */
[----:B------:R1:W-:Y:S01]  /*2b00*/  @!P2 SYNCS.ARRIVE.TRANS64.RED RZ, [R2+URZ], R5 ;  /* 0x0000000502ffa9a7 */ /* 0x0003e200080004ff */
[----:B------:R-:W-:Y:S01]  /*2b10*/  UIADD3 UR6, UPT, UPT, UR6, 0x1, URZ ;  /* 0x0000000106067890 */ /* 0x000fe2000fffe0ff */
[----:B------:R-:W-:-:S03]  /*2b20*/  VIADD R3, R3, 0x1 ;  /* 0x0000000103037836 */ /* 0x000fc60000000000 */
[----:B------:R-:W-:Y:S02]  /*2b30*/  UISETP.NE.AND UP0, UPT, UR6, 0x2, UPT ;  /* 0x000000020600788c */ /* 0x000fe4000bf05270 */
[----:B------:R-:W-:Y:S01]  /*2b40*/  ISETP.NE.AND P0, PT, R3, 0x2, PT ;  /* 0x000000020300780c */ /* 0x000fe20003f05270 */
[----:B------:R-:W-:Y:S06]  /*2b50*/  UGETNEXTWORKID.BROADCAST [UR4], [UR5] ;  /* 0x00000000040073ca */ /* 0x000fec0008000100 */
[----:B------:R-:W-:Y:S02]  /*2b60*/  USEL UR4, URZ, 0x1, UP0 ;  /* 0x00000001ff047887 */ /* 0x000fe40008000000 */
[----:B------:R-:W-:-:S04]  /*2b70*/  USEL UR6, UR6, URZ, UP0 ;  /* 0x000000ff06067287 */ /* 0x000fc80008000000 */
[----:B------:R-:W-:Y:S02]  /*2b80*/  LOP3.LUT R12, R12, UR4, RZ, 0x3c, !PT ;  /* 0x000000040c0c7c12 */ /* 0x000fe4000f8e3cff */
[----:B-1----:R-:W-:-:S04]  /*2b90*/  SHF.L.U32 R5, R9, 0x1f, RZ ;  /* 0x0000001f09057819 */ /* 0x002fc800000006ff */
[----:B------:R-:W1:Y:S02]  /*2ba0*/  SYNCS.PHASECHK.TRANS64.TRYWAIT P1, [R0+URZ+0x80], R5 ;  /* 0x00008005000075a7 */ /* 0x000e6400080211ff */
[----:B-1----:R-:W-:Y:S05]  /*2bb0*/  @!P1 BRA `(.L_x_49) ;  /* 0x0000006000889947 */ /* 0x002fea0003800000 */
.L_x_159:
[----:B------:R-:W-:Y:S01]  /*2bc0*/  LEA R4, R11, UR37, 0x4 ;  /* 0x000000250b047c11 */ /* 0x000fe2000f8e20ff */
[----:B-1----:R-:W-:Y:S01]  /*2bd0*/  VIADD R0, R0, 0x90 ;  /* 0x0000009000007836 */ /* 0x002fe20000000000 */
[----:B------:R-:W-:Y:S01]  /*2be0*/  SEL R3, R3, RZ, P0 ;  /* 0x000000ff03037207 */ /* 0x000fe20000000000 */
[----:B------:R-:W-:-:S03]  /*2bf0*/  VIADD R11, R11, 0x1 ;  /* 0x000000010b0b7836 */ /* 0x000fc60000000000 */
[----:B------:R-:W1:Y:S01]  /*2c00*/  LDS.128 R4, [R4+0x110] ;  /* 0x0001100004047984 */ /* 0x000e620000000c00 */
[----:B------:R-:W-:Y:S02]  /*2c10*/  PRMT R0, RZ, 0x654, R0 ;  /* 0x00000654ff007816 */ /* 0x000fe40000000000 */
[C---:B------:R-:W-:Y:S01]  /*2c20*/  ISETP.NE.AND P1, PT, R11.reuse, 0x2, PT ;  /* 0x000000020b00780c */ /* 0x040fe20003f25270 */
[----:B------:R-:W-:Y:S01]  /*2c30*/  @!PT LDS RZ, [RZ] ;  /* 0x00000000fffff984 */ /* 0x000fe20000000800 */
[----:B------:R-:W-:Y:S01]  /*2c40*/  @!PT LDS RZ, [RZ] ;  /* 0x00000000fffff984 */ /* 0x000fe20000000800 */
[----:B------:R-:W-:Y:S01]  /*2c50*/  @!PT LDS RZ, [RZ] ;  /* 0x00000000fffff984 */ /* 0x000fe20000000800 */
[----:B------:R-:W-:Y:S01]  /*2c60*/  @!PT LDS RZ, [RZ] ;  /* 0x00000000fffff984 */ /* 0x000fe20000000800 */
[----:B------:R2:W-:Y:S06]  /*2c70*/  MEMBAR.ALL.CTA ;  /* 0x0000000000007992 */ /* 0x0005ec0000008000 */
[----:B--2---:R-:W2:Y:S01]  /*2c80*/  FENCE.VIEW.ASYNC.S ;  /* 0x00000000000073c6 */ /* 0x004ea20000000000 */
[----:B------:R-:W-:Y:S01]  /*2c90*/  SEL R11, R11, RZ, P1 ;  /* 0x000000ff0b0b7207 */ /* 0x000fe20000800000 */
[----:B--2---:R2:W-:Y:S01]  /*2ca0*/  SYNCS.ARRIVE.TRANS64.RED.A1T0 RZ, [R0+URZ], RZ ;  /* 0x000000ff00ff79a7 */ /* 0x0045e200081004ff */
[----:B-1----:R-:W-:-:S02]  /*2cb0*/  LOP3.LUT P3, RZ, R6, 0x1, RZ, 0xc0, !PT ;  /* 0x0000000106ff7812 */ /* 0x002fc4000786c0ff */
[----:B------:R-:W-:-:S04]  /*2cc0*/  SEL R5, RZ, 0x1, P0 ;  /* 0x00000001ff057807 */ /* 0x000fc80000000000 */
[----:B------:R-:W-:Y:S02]  /*2cd0*/  LOP3.LUT R8, R8, R5, RZ, 0x3c, !PT ;  /* 0x0000000508087212 */ /* 0x000fe400078e3cff */
[----:B--2---:R-:W-:-:S04]  /*2ce0*/  SEL R0, RZ, 0x1, P1 ;  /* 0x00000001ff007807 */ /* 0x004fc80000800000 */
[----:B------:R-:W-:Y:S01]  /*2cf0*/  LOP3.LUT R9, R9, R0, RZ, 0x3c, !PT ;  /* 0x0000000009097212 */ /* 0x000fe200078e3cff */
[----:B------:R-:W-:Y:S06]  /*2d00*/  @P3 BRA `(.L_x_50) ;  /* 0xfffffffc002c3947 */ /* 0x000fec000383ffff */
[----:B------:R-:W-:Y:S01]  /*2d10*/  ULEA UR5, UR6, UR37, 0x3 ;  /* 0x0000002506057291 */ /* 0x000fe2000f8e18ff */
[----:B------:R-:W-:-:S08]  /*2d20*/  SHF.L.U32 R3, R12, 0x1f, RZ ;  /* 0x0000001f0c037819 */ /* 0x000fd000000006ff */
[----:B------:R-:W1:Y:S02]  /*2d30*/  SYNCS.PHASECHK.TRANS64 P0, [UR5+0x90], R3 ;  /* 0x00009003ff0075a7 */ /* 0x000e640008001005 */
[----:B-1----:R-:W-:Y:S05]  /*2d40*/  @P0 BRA `(.L_x_51) ;  /* 0x0000000000080947 */ /* 0x002fea0003800000 */
[----:B------:R-:W1:Y:S02]  /*2d50*/  SYNCS.PHASECHK.TRANS64.TRYWAIT P0, [UR5+0x90], R3 ;  /* 0x00009003ff0075a7 */ /* 0x000e640008001105 */
[----:B-1----:R-:W-:Y:S05]  /*2d60*/  @!P0 BRA `(.L_x_52) ;  /* 0x0000006000308947 */ /* 0x002fea0003800000 */
.L_x_51:
[----:B------:R-:W-:-:S04]  /*2d70*/  UIADD3 UR4, UPT, UPT, UR6, 0x1, URZ ;  /* 0x0000000106047890 */ /* 0x000fc8000fffe0ff */
[----:B------:R-:W-:-:S04]  /*2d80*/  UISETP.NE.AND UP0, UPT, UR4, 0x2, UPT ;  /* 0x000000020400788c */ /* 0x000fc8000bf05270 */
[----:B------:R-:W-:Y:S02]  /*2d90*/  USEL UR7, URZ, 0x1, UP0 ;  /* 0x00000001ff077887 */ /* 0x000fe40008000000 */
[----:B------:R-:W-:-:S04]  /*2da0*/  USEL UR4, UR4, URZ, UP0 ;  /* 0x000000ff04047287 */ /* 0x000fc80008000000 */
[----:B------:R-:W-:Y:S01]  /*2db0*/  ULEA UR4, UR4, UR37, 0x3 ;  /* 0x0000002504047291 */ /* 0x000fe2000f8e18ff */
[----:B-1----:R-:W-:-:S04]  /*2dc0*/  LOP3.LUT R3, R12, UR7, RZ, 0x3c, !PT ;  /* 0x000000070c037c12 */ /* 0x002fc8000f8e3cff */
[----:B------:R-:W-:-:S04]  /*2dd0*/  SHF.L.U32 R0, R3, 0x1f, RZ ;  /* 0x0000001f03007819 */ /* 0x000fc800000006ff */
[----:B------:R-:W1:Y:S02]  /*2de0*/  SYNCS.PHASECHK.TRANS64 P0, [UR4+0x90], R0 ;  /* 0x00009000ff0075a7 */ /* 0x000e640008001004 */
[----:B-1----:R-:W-:Y:S05]  /*2df0*/  @P0 EXIT ;  /* 0x000000000000094d */ /* 0x002fea0003800000 */
[----:B------:R-:W-:Y:S02]  /*2e00*/  SHF.L.U32 R3, R3, 0x1f, RZ ;  /* 0x0000001f03037819 */ /* 0x000fe400000006ff */
[----:B------:R-:W-:-:S07]  /*2e10*/  MOV R0, UR4 ;  /* 0x0000000400007c02 */ /* 0x000fce0008000f00 */
.L_x_53:
[----:B-1----:R1:W2:Y:S02]  /*2e20*/  SYNCS.PHASECHK.TRANS64.TRYWAIT P0, [R0+URZ+0x90], R3 ;  /* 0x00009003000075a7 */ /* 0x0022a400080011ff */
[----:B--2---:R-:W-:Y:S05]  /*2e30*/  @!P0 NANOSLEEP.SYNCS 0x989680 ;  /* 0x009896800000895d */ /* 0x004fea0003900000 */
[----:B------:R-:W2:Y:S02]  /*2e40*/  @!P0 SYNCS.PHASECHK.TRANS64 P0, [R0+URZ+0x90], R3 ;  /* 0x00009003000085a7 */ /* 0x000ea400080010ff */
[----:B--2---:R-:W-:Y:S05]  /*2e50*/  @P0 EXIT ;  /* 0x000000000000094d */ /* 0x004fea0003800000 */
[----:B------:R-:W-:Y:S05]  /*2e60*/  BRA `(.L_x_53) ;  /* 0xfffffffc00ec7947 */ /* 0x000fea000383ffff */
.L_x_46:
[----:B------:R-:W-:Y:S05]  /*2e70*/  BRA.U UP4, `(.L_x_54) ;  /* 0x0000001504487547 */ /* 0x000fea000b800000 */
[----:B------:R-:W-:Y:S01]  /*2e80*/  UMOV UR6, 0x40 ;  /* 0x0000004000067882 */ /* 0x000fe20000000000 */
[----:B------:R-:W-:Y:S01]  /*2e90*/  NOP ;  /* 0x0000000000007918 */ /* 0x000fe20000000000 */
[----:B------:R-:W-:Y:S01]  /*2ea0*/  ULEA UR6, UR37, UR6, 0x18 ;  /* 0x0000000625067291 */ /* 0x000fe2000f8ec0ff */
[----:B------:R-:W-:Y:S02]  /*2eb0*/  UMOV UR7, 0x400 ;  /* 0x0000040000077882 */ /* 0x000fe40000000000 */
[----:B------:R-:W-:-:S06]  /*2ec0*/  ULEA UR37, UR37, UR7, 0x18 ;  /* 0x0000000725257291 */ /* 0x000fcc000f8ec0ff */
[----:B------:R-:W1:Y:S02]  /*2ed0*/  LDS.U8 R2, [UR6+0x1c] ;  /* 0x00001c06ff027984 */ /* 0x000e640008000000 */
[----:B-1----:R-:W-:-:S13]  /*2ee0*/  ISETP.NE.AND P0, PT, R2, RZ, PT ;  /* 0x000000ff0200720c */ /* 0x002fda0003f05270 */
[----:B------:R-:W-:Y:S05]  /*2ef0*/  @P0 BRA `(.L_x_55) ;  /* 0x0000000400080947 */ /* 0x000fea0003800000 */
[----:B------:R-:W-:Y:S02]  /*2f00*/  UISETP.NE.U32.AND UP0, UPT, UR5, 0x1, UPT ;  /* 0x000000010500788c */ /* 0x000fe4000bf05070 */
[----:B------:R-:W-:-:S07]  /*2f10*/  UIADD3 UR8, UPT, UPT, UR6, 0x8, URZ ;  /* 0x0000000806087890 */ /* 0x000fce000fffe0ff */
[----:B------:R-:W-:Y:S05]  /*2f20*/  BRA.U !UP0, `(.L_x_56) ;  /* 0x00000001089c7547 */ /* 0x000fea000b800000 */
[----:B------:R-:W-:Y:S01]  /*2f30*/  ELECT P0, URZ, PT ;  /* 0x0000000000ff782f */ /* 0x000fe20003800000 */
[----:B------:R-:W-:-:S12]  /*2f40*/  BSSY B0, `(.L_x_56) ;  /* 0x0000025000007945 */ /* 0x000fd80003800000 */
[----:B------:R-:W-:Y:S05]  /*2f50*/  @!P0 BRA `(.L_x_57) ;  /* 0x00000000008c8947 */ /* 0x000fea0003800000 */
[----:B------:R-:W-:-:S05]  /*2f60*/  UMOV UR7, 0x10 ;  /* 0x0000001000077882 */ /* 0x000fca0000000000 */
[----:B------:R-:W-:Y:S04]  /*2f70*/  DEPBAR.LE SB1, 0x36 ;  /* 0x00009d800000791a */ /* 0x000fe80000000000 */
[----:B------:R-:W1:Y:S02]  /*2f80*/  UTCATOMSWS.2CTA.FIND_AND_SET.ALIGN UP1, UR7, UR7 ;  /* 0x00000007000775e3 */ /* 0x000e640008220800 */
[----:B-1----:R-:W-:Y:S01]  /*2f90*/  MOV R11, UR7 ;  /* 0x00000007000b7c02 */ /* 0x002fe20008000f00 */
[----:B------:R-:W-:Y:S06]  /*2fa0*/  BRA.U UP1, `(.L_x_58) ;  /* 0x0000000101187547 */ /* 0x000fec000b800000 */
.L_x_59:
[----:B------:R-:W-:Y:S05]  /*2fb0*/  NANOSLEEP 0x64 ;  /* 0x000000640000795d */ /* 0x000fea0003800000 */
[----:B------:R-:W-:-:S05]  /*2fc0*/  UMOV UR7, 0x10 ;  /* 0x0000001000077882 */ /* 0x000fca0000000000 */
[----:B------:R-:W-:Y:S04]  /*2fd0*/  DEPBAR.LE SB1, 0x36 ;  /* 0x00009d800000791a */ /* 0x000fe80000000000 */
[----:B------:R-:W1:Y:S02]  /*2fe0*/  UTCATOMSWS.2CTA.FIND_AND_SET.ALIGN UP1, UR7, UR7 ;  /* 0x00000007000775e3 */ /* 0x000e640008220800 */
[----:B-1----:R-:W-:Y:S01]  /*2ff0*/  MOV R11, UR7 ;  /* 0x00000007000b7c02 */ /* 0x002fe20008000f00 */
[----:B------:R-:W-:Y:S05]  /*3000*/  BRA.U !UP1, `(.L_x_59) ;  /* 0xfffffffd09e87547 */ /* 0x000fea000b83ffff */
.L_x_58:
[----:B------:R-:W1:Y:S01]  /*3010*/  LDS R5, [UR6+0x10] ;  /* 0x00001006ff057984 */ /* 0x000e620008000800 */
[----:B------:R-:W-:Y:S01]  /*3020*/  IMAD.U32 R3, RZ, RZ, UR37 ;  /* 0x00000025ff037e24 */ /* 0x000fe2000f8e00ff */
[----:B------:R-:W-:-:S03]  /*3030*/  MOV R2, UR4 ;  /* 0x0000000400027c02 */ /* 0x000fc60008000f00 */
[----:B------:R-:W-:Y:S01]  /*3040*/  VIADD R3, R3, 0x130 ;  /* 0x0000013003037836 */ /* 0x000fe20000000000 */
[----:B-1----:R-:W-:-:S04]  /*3050*/  SHF.L.U32 R5, R5, 0x1f, RZ ;  /* 0x0000001f05057819 */ /* 0x002fc800000006ff */
[----:B------:R-:W1:Y:S02]  /*3060*/  SYNCS.PHASECHK.TRANS64.TRYWAIT P0, [UR6+0x8], R5 ;  /* 0x00000805ff0075a7 */ /* 0x000e640008001106 */
[----:B-1----:R-:W-:Y:S05]  /*3070*/  @P0 BRA `(.L_x_60) ;  /* 0x0000000000080947 */ /* 0x002fea0003800000 */
[----:B------:R-:W1:Y:S02]  /*3080*/  SYNCS.PHASECHK.TRANS64.TRYWAIT P0, [UR6+0x8], R5 ;  /* 0x00000805ff0075a7 */ /* 0x000e640008001106 */
[----:B-1----:R-:W-:Y:S05]  /*3090*/  @!P0 BRA `(.L_x_61) ;  /* 0x0000005c007c8947 */ /* 0x002fea0003800000 */
.L_x_60:
[----:B-1----:R-:W-:Y:S01]  /*30a0*/  HFMA2 R4, -RZ, RZ, 0, 5.9604644775390625e-08 ;  /* 0x00000001ff047431 */ /* 0x002fe200000001ff */
[----:B------:R-:W-:Y:S01]  /*30b0*/  UPRMT UR7, UR4, 0x654, UR8 ;  /* 0x0000065404077896 */ /* 0x000fe20008000008 */
[----:B------:R-:W-:Y:S01]  /*30c0*/  IMAD.MOV.U32 R6, RZ, RZ, 0xffff ;  /* 0x0000ffffff067424 */ /* 0x000fe200078e00ff */
[----:B------:R-:W-:Y:S01]  /*30d0*/  PRMT R2, R2, 0x654, R3 ;  /* 0x0000065402027816 */ /* 0x000fe20000000003 */
[----:B------:R-:W-:Y:S02]  /*30e0*/  IMAD.MOV.U32 R5, RZ, RZ, 0x4 ;  /* 0x00000004ff057424 */ /* 0x000fe400078e00ff */
[----:B------:R-:W-:Y:S01]  /*30f0*/  IMAD.SHL.U32 R9, R11, 0x20, RZ ;  /* 0x000000200b097824 */ /* 0x000fe200078e00ff */
[----:B------:R-:W-:Y:S02]  /*3100*/  MOV R3, UR7 ;  /* 0x0000000700037c02 */ /* 0x000fe40008000f00 */
[-C--:B------:R-:W-:Y:S01]  /*3110*/  SHF.L.U32 R7, R6, R11.reuse, RZ ;  /* 0x0000000b06077219 */ /* 0x080fe200000006ff */
[----:B------:R1:W-:Y:S01]  /*3120*/  SYNCS.ARRIVE.TRANS64.RED RZ, [UR7], R5 ;  /* 0x00000005ffff79a7 */ /* 0x0003e20008000407 */
[----:B------:R-:W-:Y:S01]  /*3130*/  SHF.L.U32 R6, R4, R11, RZ ;  /* 0x0000000b04067219 */ /* 0x000fe200000006ff */
[----:B------:R1:W-:Y:S04]  /*3140*/  STS [UR37+0x130], R9 ;  /* 0x00013009ff007988 */ /* 0x0003e80008000825 */
[----:B------:R1:W-:Y:S04]  /*3150*/  STAS [R2.64], R11 ;  /* 0x0000000b02007dbd */ /* 0x0003e8000c0008ff */
[----:B------:R1:W-:Y:S04]  /*3160*/  ATOMS.OR RZ, [UR6+0x14], R7 ;  /* 0x00001407ffff798c */ /* 0x0003e8000b000006 */
[----:B------:R1:W-:Y:S04]  /*3170*/  ATOMS.OR RZ, [UR6+0x18], R6 ;  /* 0x00001806ffff798c */ /* 0x0003e8000b000006 */
[----:B------:R1:W-:Y:S02]  /*3180*/  ATOMS.XOR RZ, [UR6+0x10], R4 ;  /* 0x00001004ffff798c */ /* 0x0003e4000b800006 */
.L_x_57:
[----:B------:R-:W-:Y:S05]  /*3190*/  BSYNC B0 ;  /* 0x0000000000007941 */ /* 0x000fea0003800000 */
.L_x_56:
[----:B------:R-:W-:Y:S05]  /*31a0*/  BRA.U UP0, `(.L_x_62) ;  /* 0x00000001006c7547 */ /* 0x000fea000b800000 */
[----:B------:R-:W-:-:S03]  /*31b0*/  UMOV UR7, 0xffffffff ;  /* 0xffffffff00077882 */ /* 0x000fc60000000000 */
[----:B------:R-:W-:Y:S05]  /*31c0*/  BRA.DIV UR7, `(.L_x_63) ;  /* 0x0000005e07487947 */ /* 0x000fea000b800000 */
[----:B------:R-:W-:-:S13]  /*31d0*/  ELECT P6, URZ, PT ;  /* 0x0000000000ff782f */ /* 0x000fda00038c0000 */
.L_x_163:
[----:B------:R-:W-:Y:S05]  /*31e0*/  @!P6 BRA `(.L_x_62) ;  /* 0x00000000005ce947 */ /* 0x000fea0003800000 */
[----:B-1----:R-:W1:Y:S02]  /*31f0*/  LDS R3, [UR6+0x10] ;  /* 0x00001006ff037984 */ /* 0x002e640008000800 */
[----:B-1----:R-:W-:-:S04]  /*3200*/  SHF.L.U32 R3, R3, 0x1f, RZ ;  /* 0x0000001f03037819 */ /* 0x002fc800000006ff */
[----:B------:R-:W1:Y:S02]  /*3210*/  SYNCS.PHASECHK.TRANS64.TRYWAIT P0, [UR6+0x8], R3 ;  /* 0x00000803ff0075a7 */ /* 0x000e640008001106 */
[----:B-1----:R-:W-:Y:S05]  /*3220*/  @P0 BRA `(.L_x_64) ;  /* 0x0000000000080947 */ /* 0x002fea0003800000 */
[----:B------:R-:W1:Y:S02]  /*3230*/  SYNCS.PHASECHK.TRANS64.TRYWAIT P0, [UR6+0x8], R3 ;  /* 0x00000803ff0075a7 */ /* 0x000e640008001106 */
[----:B-1----:R-:W-:Y:S05]  /*3240*/  @!P0 BRA `(.L_x_65) ;  /* 0x0000005c00488947 */ /* 0x002fea0003800000 */
.L_x_64:
[----:B------:R-:W2:Y:S01]  /*3250*/  LDS R5, [UR37+0x130] ;  /* 0x00013025ff057984 */ /* 0x000ea20008000800 */
[----:B-1----:R-:W-:Y:S02]  /*3260*/  HFMA2 R2, -RZ, RZ, 0, 5.9604644775390625e-08 ;  /* 0x00000001ff027431 */ /* 0x002fe400000001ff */
[----:B------:R-:W-:Y:S01]  /*3270*/  IMAD.MOV.U32 R3, RZ, RZ, 0xffff ;  /* 0x0000ffffff037424 */ /* 0x000fe200078e00ff */
[----:B------:R-:W-:Y:S01]  /*3280*/  UPRMT UR7, UR4, 0x654, UR8 ;  /* 0x0000065404077896 */ /* 0x000fe20008000008 */
[----:B--2---:R-:W-:-:S03]  /*3290*/  IMAD.SHL.U32 R4, R5, 0x20, RZ ;  /* 0x0000002005047824 */ /* 0x004fc600078e00ff */
[-C--:B------:R-:W-:Y:S02]  /*32a0*/  SHF.L.U32 R3, R3, R5.reuse, RZ ;  /* 0x0000000503037219 */ /* 0x080fe400000006ff */
[----:B------:R-:W-:Y:S01]  /*32b0*/  SHF.L.U32 R5, R2, R5, RZ ;  /* 0x0000000502057219 */ /* 0x000fe200000006ff */
[----:B------:R2:W-:Y:S04]  /*32c0*/  STS [UR37+0x130], R4 ;  /* 0x00013004ff007988 */ /* 0x0005e80008000825 */
[----:B------:R2:W-:Y:S04]  /*32d0*/  ATOMS.OR RZ, [UR6+0x14], R3 ;  /* 0x00001403ffff798c */ /* 0x0005e8000b000006 */
[----:B------:R2:W-:Y:S01]  /*32e0*/  ATOMS.OR RZ, [UR6+0x18], R5 ;  /* 0x00001805ffff798c */ /* 0x0005e2000b000006 */
[----:B------:R-:W-:Y:S03]  /*32f0*/  SYNCS.ARRIVE.TRANS64.RED.A1T0 RZ, [UR7], RZ ;  /* 0x000000ffffff79a7 */ /* 0x000fe60008100407 */
[----:B------:R2:W-:Y:S01]  /*3300*/  ATOMS.XOR RZ, [UR6+0x10], R2 ;  /* 0x00001002ffff798c */ /* 0x0005e2000b800006 */
[----:B------:R-:W-:Y:S05]  /*3310*/  BRA `(.L_x_62) ;  /* 0x0000000000107947 */ /* 0x000fea0003800000 */
.L_x_55:
[----:B------:R-:W-:-:S05]  /*3320*/  MOV R2, 0xffffffff ;  /* 0xffffffff00027802 */ /* 0x000fca0000000f00 */
[----:B------:R1:W-:Y:S02]  /*3330*/  STS [UR37+0x130], R2 ;  /* 0x00013002ff007988 */ /* 0x0003e40008000825 */
[----:B-1----:R-:W-:Y:S02]  /*3340*/  MOV R2, 0x3360 ;  /* 0x0000336000027802 */ /* 0x002fe40000000f00 */
[----:B-----5:R-:W-:Y:S05]  /*3350*/  CALL.REL.NOINC `($__internal_1_$__cuda_sm10x_tcgen05_guardrail_trap_phase_invalid_during_alloc) ;  /* 0x00000064001c7944 */ /* 0x020fea0003c00000 */
.L_x_62:
[----:B------:R-:W-:Y:S05]  /*3360*/  WARPSYNC.ALL ;  /* 0x0000000000007948 */ /* 0x000fea0003800000 */
[----:B------:R-:W3:Y:S01]  /*3370*/  S2UR UR7, SR_CgaCtaId ;  /* 0x00000000000779c3 */ /* 0x000ee20000008800 */
[----:B------:R-:W-:Y:S01]  /*3380*/  UMOV UR6, 0x400 ;  /* 0x0000040000067882 */ /* 0x000fe20000000000 */
[----:B------:R-:W-:-:S06]  /*3390*/  NOP ;  /* 0x0000000000007918 */ /* 0x000fcc0000000000 */
[----:B------:R-:W-:Y:S06]  /*33a0*/  BAR.ARV 0x6, 0xa0 ;  /* 0x0182800000007b1d */ /* 0x000fec0000002000 */
[----:B------:R-:W4:Y:S01]  /*33b0*/  LDCU UR8, c[0x0][0x38c] ;  /* 0x00007180ff0877ac */ /* 0x000f220008000800 */
[----:B------:R-:W-:Y:S01]  /*33c0*/  LOP3.LUT R0, R0, 0xffff, RZ, 0xc0, !PT ;  /* 0x0000ffff00007812 */ /* 0x000fe200078ec0ff */
[----:B-1----:R-:W-:Y:S01]  /*33d0*/  IMAD.MOV.U32 R9, RZ, RZ, 0x1 ;  /* 0x00000001ff097424 */ /* 0x002fe200078e00ff */
[----:B------:R-:W-:Y:S01]  /*33e0*/  LOP3.LUT R8, R8, 0xffff, RZ, 0xc0, !PT ;  /* 0x0000ffff08087812 */ /* 0x000fe200078ec0ff */
[----:B------:R-:W-:Y:S01]  /*33f0*/  UMOV UR19, URZ ;  /* 0x000000ff00137c82 */ /* 0x000fe20008000000 */
[----:B------:R-:W-:Y:S01]  /*3400*/  R2UR UR10, R0 ;  /* 0x00000000000a72ca */ /* 0x000fe200000e0000 */
[----:B------:R-:W-:Y:S01]  /*3410*/  UMOV UR18, URZ ;  /* 0x000000ff00127c82 */ /* 0x000fe20008000000 */
[----:B------:R-:W-:Y:S01]  /*3420*/  R2UR UR11, R8 ;  /* 0x00000000080b72ca */ /* 0x000fe200000e0000 */
[----:B------:R-:W-:Y:S01]  /*3430*/  IMAD.MOV.U32 R8, RZ, RZ, RZ ;  /* 0x000000ffff087224 */ /* 0x000fe200078e00ff */
[----:B------:R-:W-:Y:S01]  /*3440*/  UMOV UR17, URZ ;  /* 0x000000ff00117c82 */ /* 0x000fe20008000000 */
[----:B---3--:R-:W-:-:S02]  /*3450*/  ULEA UR7, UR7, UR6, 0x18 ;  /* 0x0000000607077291 */ /* 0x008fc4000f8ec0ff */
[----:B------:R-:W-:Y:S02]  /*3460*/  UISETP.NE.AND UP2, UPT, UR5, URZ, UPT ;  /* 0x000000ff0500728c */ /* 0x000fe4000bf45270 */
[----:B------:R-:W-:Y:S02]  /*3470*/  UIADD3 UR12, UPT, UPT, UR7, 0x8400, URZ ;  /* 0x00008400070c7890 */ /* 0x000fe4000fffe0ff */
[----:B------:R-:W-:Y:S02]  /*3480*/  UIADD3 UR13, UPT, UPT, UR7, 0x20400, URZ ;  /* 0x00020400070d7890 */ /* 0x000fe4000fffe0ff */
[----:B----4-:R-:W-:Y:S01]  /*3490*/  UIADD3 UR8, UPT, UPT, UR8, 0x3f, URZ ;  /* 0x0000003f08087890 */ /* 0x010fe2000fffe0ff */
[----:B--2---:R-:W1:Y:S01]  /*34a0*/  LDS R2, [UR7+0x130] ;  /* 0x00013007ff027984 */ /* 0x004e620008000800 */
[----:B------:R-:W-:Y:S02]  /*34b0*/  USHF.R.U32.HI UR12, URZ, 0x4, UR12 ;  /* 0x00000004ff0c7899 */ /* 0x000fe4000801160c */
[----:B------:R-:W-:-:S02]  /*34c0*/  USHF.R.S32.HI UR6, URZ, 0x1f, UR8 ;  /* 0x0000001fff067899 */ /* 0x000fc40008011408 */
[----:B------:R-:W-:Y:S02]  /*34d0*/  USHF.R.U32.HI UR13, URZ, 0x4, UR13 ;  /* 0x00000004ff0d7899 */ /* 0x000fe4000801160d */
[----:B------:R-:W-:Y:S02]  /*34e0*/  ULEA.HI UR6, UR6, UR8, URZ, 0x6 ;  /* 0x0000000806067291 */ /* 0x000fe4000f8f30ff */
[----:B------:R-:W-:Y:S02]  /*34f0*/  ULOP3.LUT UR12, UR12, 0x3fff, URZ, 0xc0, !UPT ;  /* 0x00003fff0c0c7892 */ /* 0x000fe4000f8ec0ff */
[----:B------:R-:W-:Y:S02]  /*3500*/  USHF.R.S32.HI UR6, URZ, 0x6, UR6 ;  /* 0x00000006ff067899 */ /* 0x000fe40008011406 */
[----:B------:R-:W-:Y:S02]  /*3510*/  ULOP3.LUT UR13, UR13, 0x3fff, URZ, 0xc0, !UPT ;  /* 0x00003fff0d0d7892 */ /* 0x000fe4000f8ec0ff */
[----:B------:R-:W-:Y:S01]  /*3520*/  UISETP.LT.AND UP0, UPT, UR6, 0x1, UPT ;  /* 0x000000010600788c */ /* 0x000fe2000bf01270 */
[----:B------:R-:W-:Y:S01]  /*3530*/  UMOV UR36, 0x0 ;  /* 0x0000000000247882 */ /* 0x000fe20000000000 */
        /* <DEDUP_REMOVED lines=9> */
[----:B------:R-:W-:-:S02]  /*35d0*/  ULOP3.LUT UR12, UR12, 0x10000, URZ, 0xfc, !UPT ;  /* 0x000100000c0c7892 */ /* 0x000fc4000f8efcff */
[----:B------:R-:W-:Y:S02]  /*35e0*/  ULOP3.LUT UR13, UR13, 0x10000, URZ, 0xfc, !UPT ;  /* 0x000100000d0d7892 */ /* 0x000fe4000f8efcff */
[----:B------:R-:W-:Y:S01]  /*35f0*/  USEL UR20, UR6, 0x1, !UP0 ;  /* 0x0000000106147887 */ /* 0x000fe2000c000000 */
[----:B------:R-:W-:Y:S01]  /*3600*/  UMOV UR26, 0x0 ;  /* 0x00000000001a7882 */ /* 0x000fe20000000000 */
[----:B------:R-:W-:Y:S01]  /*3610*/  UMOV UR27, 0x10100910 ;  /* 0x10100910001b7882 */ /* 0x000fe20000000000 */
[----:B------:R-:W-:Y:S01]  /*3620*/  UMOV UR24, 0x0 ;  /* 0x0000000000187882 */ /* 0x000fe20000000000 */
[----:B------:R-:W-:Y:S01]  /*3630*/  UMOV UR25, 0x10100910 ;  /* 0x1010091000197882 */ /* 0x000fe20000000000 */
[----:B------:R-:W-:Y:S01]  /*3640*/  UMOV UR22, 0x0 ;  /* 0x0000000000167882 */ /* 0x000fe20000000000 */
[----:B------:R-:W-:Y:S01]  /*3650*/  UMOV UR23, 0x10100910 ;  /* 0x1010091000177882 */ /* 0x000fe20000000000 */
[----:B-1----:R-:W-:Y:S02]  /*3660*/  R2UR UR21, R2 ;  /* 0x00000000021572ca */ /* 0x002fe400000e0000 */
[----:B------:R-:W-:-:S13]  /*3670*/  CS2R R2, SRZ ;  /* 0x0000000000027805 */ /* 0x000fda000001ff00 */
.L_x_73:
[C---:B------:R-:W-:Y:S02]  /*3680*/  LEA R0, R8.reuse, UR7, 0x3 ;  /* 0x0000000708007c11 */ /* 0x040fe4000f8e18ff */
[----:B------:R-:W-:Y:S02]  /*3690*/  SHF.L.U32 R5, R3, 0x1f, RZ ;  /* 0x0000001f03057819 */ /* 0x000fe400000006ff */
[----:B------:R-:W-:Y:S02]  /*36a0*/  LEA R4, R8, UR7, 0x4 ;  /* 0x0000000708047c11 */ /* 0x000fe4000f8e20ff */
[----:B------:R-:W1:Y:S02]  /*36b0*/  SYNCS.PHASECHK.TRANS64.TRYWAIT P0, [R0+URZ+0x80], R5 ;  /* 0x00008005000075a7 */ /* 0x000e6400080011ff */
[----:B-1-3--:R-:W-:Y:S05]  /*36c0*/  @!P0 BRA `(.L_x_66) ;  /* 0x0000005800408947 */ /* 0x00afea0003800000 */
.L_x_164:
[----:B-1----:R-:W1:Y:S01]  /*36d0*/  LDS.128 R4, [R4+0x110] ;  /* 0x0001100004047984 */ /* 0x002e620000000c00 */
[----:B------:R-:W-:Y:S02]  /*36e0*/  VIADD R0, R0, 0x90 ;  /* 0x0000009000007836 */ /* 0x000fe40000000000 */
[----:B------:R-:W-:Y:S01]  /*36f0*/  VIADD R8, R8, 0x1 ;  /* 0x0000000108087836 */ /* 0x000fe20000000000 */
[----:B------:R-:W-:Y:S01]  /*3700*/  @!PT LDS RZ, [RZ] ;  /* 0x00000000fffff984 */ /* 0x000fe20000000800 */
[----:B------:R-:W-:Y:S01]  /*3710*/  @!PT LDS RZ, [RZ] ;  /* 0x00000000fffff984 */ /* 0x000fe20000000800 */
[----:B------:R-:W-:Y:S01]  /*3720*/  @!PT LDS RZ, [RZ] ;  /* 0x00000000fffff984 */ /* 0x000fe20000000800 */
[----:B------:R-:W-:Y:S01]  /*3730*/  @!PT LDS RZ, [RZ] ;  /* 0x00000000fffff984 */ /* 0x000fe20000000800 */
[----:B------:R2:W-:Y:S06]  /*3740*/  MEMBAR.ALL.CTA ;  /* 0x0000000000007992 */ /* 0x0005ec0000008000 */
[----:B--2---:R-:W2:Y:S01]  /*3750*/  FENCE.VIEW.ASYNC.S ;  /* 0x00000000000073c6 */ /* 0x004ea20000000000 */
[----:B------:R-:W-:-:S04]  /*3760*/  PRMT R0, RZ, 0x654, R0 ;  /* 0x00000654ff007816 */ /* 0x000fc80000000000 */
[----:B--2---:R2:W-:Y:S01]  /*3770*/  SYNCS.ARRIVE.TRANS64.RED.A1T0 RZ, [R0+URZ], RZ ;  /* 0x000000ff00ff79a7 */ /* 0x0045e200081004ff */
[----:B-1----:R-:W-:Y:S01]  /*3780*/  LOP3.LUT P1, RZ, R6, 0x1, RZ, 0xc0, !PT ;  /* 0x0000000106ff7812 */ /* 0x002fe2000782c0ff */
[----:B--2---:R-:W-:-:S12]  /*3790*/  BRA.U UP2, `(.L_x_67) ;  /* 0x0000000502587547 */ /* 0x004fd8000b800000 */
[----:B------:R-:W1:Y:S01]  /*37a0*/  LDCU UR8, c[0x0][0x38c] ;  /* 0x00007180ff0877ac */ /* 0x000e620008000800 */
[----:B------:R-:W-:Y:S02]  /*37b0*/  PLOP3.LUT P2, PT, PT, PT, PT, 0x80, 0x8 ;  /* 0x000000000008781c */ /* 0x000fe40003f4f070 */
[----:B------:R-:W-:Y:S01]  /*37c0*/  SHF.L.U32 R5, R9, 0x1f, RZ ;  /* 0x0000001f09057819 */ /* 0x000fe200000006ff */
[----:B-1----:R-:W-:Y:S02]  /*37d0*/  UISETP.GE.AND UP0, UPT, UR8, 0x1, UPT ;  /* 0x000000010800788c */ /* 0x002fe4000bf06270 */
[----:B------:R-:W-:-:S04]  /*37e0*/  ULEA UR8, UR19, UR7, 0x3 ;  /* 0x0000000713087291 */ /* 0x000fc8000f8e18ff */
[----:B------:R-:W-:-:S05]  /*37f0*/  PLOP3.LUT P0, PT, PT, PT, UP0, 0x80, 0x8 ;  /* 0x000000000008781c */ /* 0x000fca0003f0f008 */
[----:B------:R-:W-:-:S08]  /*3800*/  @UP0 ULEA UR9, UR18, UR7, 0x3 ;  /* 0x0000000712090291 */ /* 0x000fd0000f8e18ff */
[----:B------:R-:W-:-:S04]  /*3810*/  @P0 SHF.L.U32 R0, R2, 0x1f, RZ ;  /* 0x0000001f02000819 */ /* 0x000fc800000006ff */
[----:B------:R1:W2:Y:S01]  /*3820*/  @P0 SYNCS.PHASECHK.TRANS64.TRYWAIT P2, [UR9], R0 ;  /* 0x00000000ff0005a7 */ /* 0x0002a20008041109 */
[----:B------:R-:W-:Y:S01]  /*3830*/  ULEA UR9, UR19, UR21, 0x6 ;  /* 0x0000001513097291 */ /* 0x000fe2000f8e30ff */
[----:B------:R-:W3:Y:S02]  /*3840*/  SYNCS.PHASECHK.TRANS64.TRYWAIT P0, [UR8+0xc0], R5 ;  /* 0x0000c005ff0075a7 */ /* 0x000ee40008001108 */
[----:B-123--:R-:W-:Y:S09]  /*3850*/  @!P0 BRA `(.L_x_68) ;  /* 0x0000005400f08947 */ /* 0x00eff20003800000 */
.L_x_166:
[----:B------:R-:W-:Y:S01]  /*3860*/  UMOV UR16, UR17 ;  /* 0x0000001100107c82 */ /* 0x000fe20008000000 */
[----:B------:R-:W-:Y:S05]  /*3870*/  BRA.U !UP0, `(.L_x_69) ;  /* 0x0000000508107547 */ /* 0x000fea000b800000 */
[----:B------:R-:W-:Y:S02]  /*3880*/  UIADD3 UR16, UPT, UPT, UR20, UR17, URZ ;  /* 0x0000001114107290 */ /* 0x000fe4000fffe0ff */
[----:B------:R-:W-:Y:S01]  /*3890*/  UPLOP3.LUT UP3, UPT, UPT, UPT, UPT, 0x40, 0x4 ;  /* 0x000000000004789c */ /* 0x000fe20003f6e870 */
[----:B------:R-:W-:Y:S01]  /*38a0*/  UMOV UR15, UR6 ;  /* 0x00000006000f7c82 */ /* 0x000fe20008000000 */
[----:B------:R-:W-:-:S09]  /*38b0*/  UMOV UR58, UR18 ;  /* 0x00000012003a7c82 */ /* 0x000fd20008000000 */
.L_x_72:
[----:B--2---:R-:W-:Y:S01]  /*38c0*/  ULEA UR14, UR58, UR7, 0x3 ;  /* 0x000000073a0e7291 */ /* 0x004fe2000f8e18ff */
[----:B---3--:R-:W-:Y:S11]  /*38d0*/  @P2 BRA `(.L_x_70) ;  /* 0x00000000000c2947 */ /* 0x008ff60003800000 */
[----:B-1----:R-:W-:Y:S04]  /*38e0*/  SHF.L.U32 R5, R2, 0x1f, RZ ;  /* 0x0000001f02057819 */ /* 0x002fe800000006ff */
[----:B------:R-:W1:Y:S02]  /*38f0*/  SYNCS.PHASECHK.TRANS64.TRYWAIT P0, [UR14], R5 ;  /* 0x00000005ff0075a7 */ /* 0x000e64000800110e */
[----:B-1----:R-:W-:Y:S05]  /*3900*/  @!P0 BRA `(.L_x_71) ;  /* 0x0000005400dc8947 */ /* 0x002fea0003800000 */
.L_x_70:
[----:B------:R-:W-:Y:S01]  /*3910*/  UISETP.NE.AND UP0, UPT, UR15, 0x1, UPT ;  /* 0x000000010f00788c */ /* 0x000fe2000bf05270 */
[----:B------:R-:W-:Y:S01]  /*3920*/  PLOP3.LUT P2, PT, PT, PT, PT, 0x80, 0x8 ;  /* 0x000000000008781c */ /* 0x000fe20003f4f070 */
[----:B------:R-:W-:Y:S02]  /*3930*/  UIADD3 UR18, UPT, UPT, UR58, 0x1, URZ ;  /* 0x000000013a127890 */ /* 0x000fe4000fffe0ff */
[----:B------:R-:W-:Y:S02]  /*3940*/  ULEA UR68, UR58, UR13, 0x9 ;  /* 0x0000000d3a447291 */ /* 0x000fe4000f8e48ff */
[----:B------:R-:W-:Y:S01]  /*3950*/  UISETP.NE.AND UP1, UPT, UR18, 0x3, UPT ;  /* 0x000000031200788c */ /* 0x000fe2000bf25270 */
[----:B------:R-:W-:Y:S01]  /*3960*/  PLOP3.LUT P0, PT, PT, PT, UP0, 0x80, 0x8 ;  /* 0x000000000008781c */ /* 0x000fe20003f0f008 */
[----:B------:R-:W-:Y:S02]  /*3970*/  ULEA UR66, UR58, UR12, 0xb ;  /* 0x0000000c3a427291 */ /* 0x000fe4000f8e58ff */
[----:B------:R-:W-:Y:S02]  /*3980*/  USEL UR39, URZ, 0x1, UP1 ;  /* 0x00000001ff277887 */ /* 0x000fe40008800000 */
[----:B------:R-:W-:Y:S02]  /*3990*/  USEL UR18, UR18, URZ, UP1 ;  /* 0x000000ff12127287 */ /* 0x000fe40008800000 */
[----:B------:R-:W-:Y:S02]  /*39a0*/  UIADD3 UR64, UPT, UPT, UR68, 0x2, URZ ;  /* 0x0000000244407890 */ /* 0x000fe4000fffe0ff */
[----:B------:R-:W-:Y:S01]  /*39b0*/  @UP0 ULEA UR38, UR18, UR7, 0x3 ;  /* 0x0000000712260291 */ /* 0x000fe2000f8e18ff */
[----:B------:R-:W-:Y:S01]  /*39c0*/  LOP3.LUT R2, R2, UR39, RZ, 0x3c, !PT ;  /* 0x0000002702027c12 */ /* 0x000fe2000f8e3cff */
[----:B------:R-:W-:Y:S02]  /*39d0*/  UIADD3 UR62, UPT, UPT, UR66, 0x2, URZ ;  /* 0x00000002423e7890 */ /* 0x000fe4000fffe0ff */
[----:B------:R-:W-:Y:S01]  /*39e0*/  UIADD3 UR60, UPT, UPT, UR68, 0x4, URZ ;  /* 0x00000004443c7890 */ /* 0x000fe2000fffe0ff */
[----:B-1----:R-:W-:Y:S01]  /*39f0*/  @P0 SHF.L.U32 R0, R2, 0x1f, RZ ;  /* 0x0000001f02000819 */ /* 0x002fe200000006ff */
[----:B------:R-:W-:Y:S02]  /*3a00*/  UIADD3 UR58, UPT, UPT, UR66, 0x4, URZ ;  /* 0x00000004423a7890 */ /* 0x000fe4000fffe0ff */
[----:B------:R-:W-:Y:S01]  /*3a10*/  UIADD3 UR56, UPT, UPT, UR68, 0x6, URZ ;  /* 0x0000000644387890 */ /* 0x000fe2000fffe0ff */
[----:B------:R2:W3:Y:S01]  /*3a20*/  @P0 SYNCS.PHASECHK.TRANS64.TRYWAIT P2, [UR38], R0 ;  /* 0x00000000ff0005a7 */ /* 0x0004e20008041126 */
[----:B------:R-:W-:Y:S02]  /*3a30*/  UIADD3 UR54, UPT, UPT, UR66, 0x6, URZ ;  /* 0x0000000642367890 */ /* 0x000fe4000fffe0ff */
        /* <DEDUP_REMOVED lines=10> */
[----:B------:R-:W-:Y:S02]  /*3ae0*/  UIADD3 UR15, UPT, UPT, UR15, -0x1, URZ ;  /* 0xffffffff0f0f7890 */ /* 0x000fe4000fffe0ff */
[----:B------:R-:W-:Y:S01]  /*3af0*/  UISETP.NE.AND UP0, UPT, UR17, UR16, UPT ;  /* 0x000000101100728c */ /* 0x000fe2000bf05270 */
[----:B------:R-:W-:Y:S01]  /*3b00*/  UMOV UR69, 0x40004040 ;  /* 0x4000404000457882 */ /* 0x000fe20000000000 */
[----:B------:R-:W-:Y:S01]  /*3b10*/  UMOV UR67, 0x40004040 ;  /* 0x4000404000437882 */ /* 0x000fe20000000000 */
[----:B------:R-:W-:Y:S01]  /*3b20*/  UMOV UR65, 0x40004040 ;  /* 0x4000404000417882 */ /* 0x000fe20000000000 */
[----:B------:R-:W-:Y:S01]  /*3b30*/  UTCHMMA.2CTA gdesc[UR66], gdesc[UR68], tmem[UR9], tmem[UR36], idesc[UR37], UP3 ;  /* 0x00ff2444420075ea */ /* 0x000fe20009a00009 */
[----:B------:R-:W-:Y:S01]  /*3b40*/  UPLOP3.LUT UP3, UPT, UPT, UPT, UPT, 0x80, 0x8 ;  /* 0x000000000008789c */ /* 0x000fe20003f6f070 */
[----:B------:R-:W-:Y:S01]  /*3b50*/  UMOV UR63, 0x40004040 ;  /* 0x40004040003f7882 */ /* 0x000fe20000000000 */
[----:B------:R-:W-:Y:S01]  /*3b60*/  UMOV UR61, 0x40004040 ;  /* 0x40004040003d7882 */ /* 0x000fe20000000000 */
[----:B------:R-:W-:Y:S01]  /*3b70*/  UTCHMMA.2CTA gdesc[UR62], gdesc[UR64], tmem[UR9], tmem[UR34], idesc[UR35], UPT ;  /* 0x00ff22403e0075ea */ /* 0x000fe2000ba00009 */
[----:B------:R-:W-:Y:S01]  /*3b80*/  UMOV UR59, 0x40004040 ;  /* 0x40004040003b7882 */ /* 0x000fe20000000000 */
[----:B------:R-:W-:Y:S01]  /*3b90*/  UMOV UR57, 0x40004040 ;  /* 0x4000404000397882 */ /* 0x000fe20000000000 */
[----:B------:R1:W-:Y:S01]  /*3ba0*/  UTCHMMA.2CTA gdesc[UR58], gdesc[UR60], tmem[UR9], tmem[UR32], idesc[UR33], UPT ;  /* 0x00ff203c3a0075ea */ /* 0x0003e2000ba00009 */
        /* <DEDUP_REMOVED lines=11> */
[----:B------:R-:W-:Y:S01]  /*3c60*/  UMOV UR39, 0x40004040 ;  /* 0x4000404000277882 */ /* 0x000fe20000000000 */
[----:B------:R2:W-:Y:S01]  /*3c70*/  UTCHMMA.2CTA gdesc[UR42], gdesc[UR44], tmem[UR9], tmem[UR24], idesc[UR25], UPT ;  /* 0x00ff182c2a0075ea */ /* 0x0005e2000ba00009 */
[----:B------:R2:W-:Y:S01]  /*3c80*/  UTCHMMA.2CTA gdesc[UR38], gdesc[UR40], tmem[UR9], tmem[UR22], idesc[UR23], UPT ;  /* 0x00ff1628260075ea */ /* 0x0005e2000ba00009 */
[----:B------:R2:W-:Y:S01]  /*3c90*/  UTCBAR.2CTA.MULTICAST [UR14], URZ, UR11 ;  /* 0x000000ff0e0073e9 */ /* 0x0005e2000820080b */
[----:B-1----:R-:W-:Y:S01]  /*3ca0*/  UMOV UR58, UR18 ;  /* 0x00000012003a7c82 */ /* 0x002fe20008000000 */
[----:B------:R-:W-:Y:S05]  /*3cb0*/  BRA.U UP0, `(.L_x_72) ;  /* 0xfffffffd00007547 */ /* 0x000fea000b83ffff */
.L_x_69:
[----:B------:R-:W-:Y:S01]  /*3cc0*/  UIADD3 UR8, UPT, UPT, UR8, 0xa0, URZ ;  /* 0x000000a008087890 */ /* 0x000fe2000fffe0ff */
[----:B------:R-:W-:-:S08]  /*3cd0*/  UMOV UR17, UR16 ;  /* 0x0000001000117c82 */ /* 0x000fd00008000000 */
[----:B------:R4:W-:Y:S01]  /*3ce0*/  UTCBAR.2CTA.MULTICAST [UR8], URZ, UR10 ;  /* 0x000000ff080073e9 */ /* 0x0009e2000820080a */
[----:B------:R-:W-:Y:S02]  /*3cf0*/  NOP ;  /* 0x0000000000007918 */ /* 0x000fe40000000000 */
.L_x_67:
[----:B------:R-:W-:Y:S01]  /*3d00*/  UIADD3 UR19, UPT, UPT, UR19, 0x1, URZ ;  /* 0x0000000113137890 */ /* 0x000fe2000fffe0ff */
[----:B------:R-:W-:-:S03]  /*3d10*/  ISETP.NE.AND P0, PT, R8, 0x2, PT ;  /* 0x000000020800780c */ /* 0x000fc60003f05270 */
[----:B------:R-:W-:Y:S01]  /*3d20*/  UISETP.NE.AND UP0, UPT, UR19, 0x4, UPT ;  /* 0x000000041300788c */ /* 0x000fe2000bf05270 */
[----:B-12---:R-:W-:Y:S02]  /*3d30*/  SEL R0, RZ, 0x1, P0 ;  /* 0x00000001ff007807 */ /* 0x006fe40000000000 */
[----:B------:R-:W-:Y:S01]  /*3d40*/  SEL R8, R8, RZ, P0 ;  /* 0x000000ff08087207 */ /* 0x000fe20000000000 */
[----:B----4-:R-:W-:Y:S01]  /*3d50*/  USEL UR8, URZ, 0x1, UP0 ;  /* 0x00000001ff087887 */ /* 0x010fe20008000000 */
[----:B------:R-:W-:Y:S01]  /*3d60*/  LOP3.LUT R3, R3, R0, RZ, 0x3c, !PT ;  /* 0x0000000003037212 */ /* 0x000fe200078e3cff */
[----:B------:R-:W-:-:S04]  /*3d70*/  USEL UR19, UR19, URZ, UP0 ;  /* 0x000000ff13137287 */ /* 0x000fc80008000000 */
[----:B------:R-:W-:Y:S01]  /*3d80*/  LOP3.LUT R9, R9, UR8, RZ, 0x3c, !PT ;  /* 0x0000000809097c12 */ /* 0x000fe2000f8e3cff */
[----:B------:R-:W-:Y:S07]  /*3d90*/  @P1 BRA `(.L_x_73) ;  /* 0xfffffff800381947 */ /* 0x000fee000383ffff */
[----:B------:R-:W1:Y:S01]  /*3da0*/  S2UR UR6, SR_CgaCtaId ;  /* 0x00000000000679c3 */ /* 0x000e620000008800 */
[----:B------:R-:W-:Y:S01]  /*3db0*/  ELECT P0, URZ, PT ;  /* 0x0000000000ff782f */ /* 0x000fe20003800000 */
[----:B------:R-:W-:Y:S01]  /*3dc0*/  HFMA2 R0, -RZ, RZ, 0, 5.9604644775390625e-08 ;  /* 0x00000001ff007431 */ /* 0x000fe200000001ff */
[----:B------:R-:W-:-:S05]  /*3dd0*/  UMOV UR8, 0x40 ;  /* 0x0000004000087882 */ /* 0x000fca0000000000 */
[----:B------:R-:W-:Y:S01]  /*3de0*/  UVIRTCOUNT.DEALLOC.SMPOOL 0x80 ;  /* 0x000000800000784c */ /* 0x000fe20000000000 */
[----:B------:R-:W-:Y:S02]  /*3df0*/  UISETP.NE.AND UP0, UPT, UR5, URZ, UPT ;  /* 0x000000ff0500728c */ /* 0x000fe4000bf05270 */
[----:B-1----:R-:W-:-:S09]  /*3e00*/  ULEA UR6, UR6, UR8, 0x18 ;  /* 0x0000000806067291 */ /* 0x002fd2000f8ec0ff */
[----:B------:R1:W-:Y:S01]  /*3e10*/  @P0 STS.U8 [UR6+0x1c], R0 ;  /* 0x00001c00ff000988 */ /* 0x0003e20008000006 */
[----:B------:R-:W-:Y:S05]  /*3e20*/  BRA.U UP0, `(.L_x_74) ;  /* 0x0000000100a07547 */ /* 0x000fea000b800000 */
[----:B------:R-:W-:Y:S01]  /*3e30*/  UIADD3 UR5, UPT, UPT, UR7, 0xc0, URZ ;  /* 0x000000c007057890 */ /* 0x000fe2000fffe0ff */
[----:B------:R-:W-:-:S03]  /*3e40*/  SHF.L.U32 R3, R9, 0x1f, RZ ;  /* 0x0000001f09037819 */ /* 0x000fc600000006ff */
[----:B------:R-:W-:-:S09]  /*3e50*/  ULEA UR8, UR19, UR5, 0x3 ;  /* 0x0000000513087291 */ /* 0x000fd2000f8e18ff */
[----:B------:R-:W2:Y:S02]  /*3e60*/  SYNCS.PHASECHK.TRANS64.TRYWAIT P0, [UR8], R3 ;  /* 0x00000003ff0075a7 */ /* 0x000ea40008001108 */
[----:B--2---:R-:W-:Y:S05]  /*3e70*/  @!P0 BRA `(.L_x_75) ;  /* 0x0000005000988947 */ /* 0x004fea0003800000 */
.L_x_169:
        /* <DEDUP_REMOVED lines=9> */
.L_x_171:
        /* <DEDUP_REMOVED lines=9> */
.L_x_173:
[----:B------:R-:W-:-:S04]  /*3fa0*/  UIADD3 UR9, UPT, UPT, UR9, 0x1, URZ ;  /* 0x0000000109097890 */ /* 0x000fc8000fffe0ff */
[----:B------:R-:W-:-:S04]  /*3fb0*/  UISETP.NE.AND UP1, UPT, UR9, 0x4, UPT ;  /* 0x000000040900788c */ /* 0x000fc8000bf25270 */
[----:B------:R-:W-:Y:S02]  /*3fc0*/  USEL UR8, URZ, 0x1, UP1 ;  /* 0x00000001ff087887 */ /* 0x000fe40008800000 */
[----:B------:R-:W-:-:S04]  /*3fd0*/  USEL UR9, UR9, URZ, UP1 ;  /* 0x000000ff09097287 */ /* 0x000fc80008800000 */
[----:B------:R-:W-:Y:S01]  /*3fe0*/  ULEA UR9, UR9, UR5, 0x3 ;  /* 0x0000000509097291 */ /* 0x000fe2000f8e18ff */
[----:B-1----:R-:W-:-:S04]  /*3ff0*/  LOP3.LUT R3, R2, UR8, RZ, 0x3c, !PT ;  /* 0x0000000802037c12 */ /* 0x002fc8000f8e3cff */
[----:B------:R-:W-:Y:S01]  /*4000*/  SHF.L.U32 R3, R3, 0x1f, RZ ;  /* 0x0000001f03037819 */ /* 0x000fe200000006ff */
[----:B------:R-:W-:-:S04]  /*4010*/  IMAD.U32 R0, RZ, RZ, UR9 ;  /* 0x00000009ff007e24 */ /* 0x000fc8000f8e00ff */
[----:B------:R1:W2:Y:S03]  /*4020*/  SYNCS.PHASECHK.TRANS64.TRYWAIT P0, [R0+URZ], R3 ;  /* 0x00000003000075a7 */ /* 0x0002a600080011ff */
[----:B--2---:R-:W-:Y:S05]  /*4030*/  @!P0 NANOSLEEP.SYNCS 0x989680 ;  /* 0x009896800000895d */ /* 0x004fea0003900000 */
[----:B------:R-:W2:Y:S02]  /*4040*/  @!P0 SYNCS.PHASECHK.TRANS64 P0, [R0+URZ], R3 ;  /* 0x00000003000085a7 */ /* 0x000ea400080010ff */
[----:B--2---:R-:W-:Y:S05]  /*4050*/  @P0 BRA `(.L_x_78) ;  /* 0x0000000000200947 */ /* 0x004fea0003800000 */
.L_x_79:
[----:B--2---:R2:W4:Y:S02]  /*4060*/  SYNCS.PHASECHK.TRANS64.TRYWAIT P0, [R0+URZ], R3 ;  /* 0x00000003000075a7 */ /* 0x00452400080011ff */
[----:B----4-:R-:W-:Y:S05]  /*4070*/  @!P0 NANOSLEEP.SYNCS 0x989680 ;  /* 0x009896800000895d */ /* 0x010fea0003900000 */
[----:B------:R-:W4:Y:S02]  /*4080*/  @!P0 SYNCS.PHASECHK.TRANS64 P0, [R0+URZ], R3 ;  /* 0x00000003000085a7 */ /* 0x000f2400080010ff */
[----:B----4-:R-:W-:Y:S05]  /*4090*/  @!P0 BRA `(.L_x_79) ;  /* 0xfffffffc00f08947 */ /* 0x010fea000383ffff */
[----:B------:R-:W-:Y:S05]  /*40a0*/  BRA `(.L_x_78) ;  /* 0x00000000000c7947 */ /* 0x000fea0003800000 */
.L_x_74:
[----:B------:R-:W-:-:S04]  /*40b0*/  UIADD3 UR5, UPT, UPT, UR7, 0x100, URZ ;  /* 0x0000010007057890 */ /* 0x000fc8000fffe0ff */
[----:B------:R-:W-:-:S09]  /*40c0*/  UPRMT UR5, UR4, 0x654, UR5 ;  /* 0x0000065404057896 */ /* 0x000fd20008000005 */
[----:B------:R-:W-:Y:S03]  /*40d0*/  SYNCS.ARRIVE.TRANS64.RED.A1T0 RZ, [UR5], RZ ;  /* 0x000000ffffff79a7 */ /* 0x000fe60008100405 */
.L_x_78:
[----:B-12---:R-:W-:Y:S01]  /*40e0*/  SHF.L.U32 R3, RZ, 0x1f, RZ ;  /* 0x0000001fff037819 */ /* 0x006fe200000006ff */
[----:B------:R-:W-:Y:S01]  /*40f0*/  UIADD3 UR5, UPT, UPT, UR7, 0x100, URZ ;  /* 0x0000010007057890 */ /* 0x000fe2000fffe0ff */
[----:B------:R-:W-:Y:S02]  /*4100*/  PLOP3.LUT P0, PT, PT, PT, UP0, 0x80, 0x8 ;  /* 0x000000000008781c */ /* 0x000fe40003f0f008 */
[----:B------:R-:W1:Y:S02]  /*4110*/  SYNCS.PHASECHK.TRANS64.TRYWAIT P1, [UR7+0x100], R3 ;  /* 0x00010003ff0075a7 */ /* 0x000e640008021107 */
[----:B-1----:R-:W-:Y:S09]  /*4120*/  @!P1 BRA `(.L_x_80) ;  /* 0x0000005000349947 */ /* 0x002ff20003800000 */
.L_x_175:
[----:B------:R-:W-:Y:S01]  /*4130*/  @!UP0 UPRMT UR5, UR4, 0x654, UR5 ;  /* 0x0000065404058896 */ /* 0x000fe20008000005 */
[----:B------:R-:W-:Y:S02]  /*4140*/  UMOV UR8, 0xffff ;  /* 0x0000ffff00087882 */ /* 0x000fe40000000000 */
[----:B------:R-:W-:-:S06]  /*4150*/  UMOV UR4, 0x1 ;  /* 0x0000000100047882 */ /* 0x000fcc0000000000 */
[----:B------:R-:W-:Y:S01]  /*4160*/  @!P0 SYNCS.ARRIVE.TRANS64.RED.A1T0 RZ, [UR5], RZ ;  /* 0x000000ffffff89a7 */ /* 0x000fe20008100405 */
[----:B------:R-:W-:Y:S01]  /*4170*/  NOP ;  /* 0x0000000000007918 */ /* 0x000fe20000000000 */
[----:B-1----:R-:W1:Y:S01]  /*4180*/  LDS R0, [UR6+0x14] ;  /* 0x00001406ff007984 */ /* 0x002e620008000800 */
[----:B------:R-:W-:-:S04]  /*4190*/  ULOP3.LUT UR5, UR21, 0xffff, URZ, 0xc0, !UPT ;  /* 0x0000ffff15057892 */ /* 0x000fc8000f8ec0ff */
[----:B------:R-:W-:-:S04]  /*41a0*/  USHF.R.U32.HI UR5, URZ, 0x5, UR5 ;  /* 0x00000005ff057899 */ /* 0x000fc80008011605 */
[----:B------:R-:W-:Y:S02]  /*41b0*/  USHF.L.U32 UR8, UR8, UR5, URZ ;  /* 0x0000000508087299 */ /* 0x000fe400080006ff */
[----:B------:R-:W-:-:S04]  /*41c0*/  USHF.L.U32 UR4, UR4, UR5, URZ ;  /* 0x0000000504047299 */ /* 0x000fc800080006ff */
[----:B-1----:R-:W-:-:S04]  /*41d0*/  LOP3.LUT R0, R0, UR8, RZ, 0xc0, !PT ;  /* 0x0000000800007c12 */ /* 0x002fc8000f8ec0ff */
[----:B------:R-:W-:-:S13]  /*41e0*/  ISETP.NE.AND P0, PT, R0, UR8, PT ;  /* 0x0000000800007c0c */ /* 0x000fda000bf05270 */
[----:B------:R-:W-:Y:S05]  /*41f0*/  @P0 BRA `(.L_x_81) ;  /* 0x0000000000580947 */ /* 0x000fea0003800000 */
[----:B------:R-:W1:Y:S02]  /*4200*/  LDS R0, [UR6+0x18] ;  /* 0x00001806ff007984 */ /* 0x000e640008000800 */
[----:B-1----:R-:W-:-:S04]  /*4210*/  LOP3.LUT R0, R0, UR4, RZ, 0xc0, !PT ;  /* 0x0000000400007c12 */ /* 0x002fc8000f8ec0ff */
[----:B------:R-:W-:-:S13]  /*4220*/  ISETP.NE.AND P0, PT, R0, UR4, PT ;  /* 0x0000000400007c0c */ /* 0x000fda000bf05270 */
[----:B------:R-:W-:Y:S05]  /*4230*/  @P0 BRA `(.L_x_82) ;  /* 0x00000000003c0947 */ /* 0x000fea0003800000 */
[----:B------:R-:W1:Y:S01]  /*4240*/  S2R R2, SR_LANEID ;  /* 0x0000000000027919 */ /* 0x000e620000000000 */
[----:B------:R-:W-:Y:S01]  /*4250*/  ULOP3.LUT UR8, URZ, UR8, URZ, 0x33, !UPT ;  /* 0x00000008ff087292 */ /* 0x000fe2000f8e33ff */
[----:B------:R-:W-:Y:S01]  /*4260*/  LOP3.LUT R4, RZ, UR4, RZ, 0x33, !PT ;  /* 0x00000004ff047c12 */ /* 0x000fe2000f8e33ff */
[----:B------:R-:W-:Y:S02]  /*4270*/  VOTEU.ANY UR7, UPT, PT ;  /* 0x0000000000077886 */ /* 0x000fe400038e0100 */
[----:B------:R-:W-:Y:S01]  /*4280*/  UFLO.U32 UR7, UR7 ;  /* 0x00000007000772bd */ /* 0x000fe200080e0000 */
[----:B------:R-:W2:Y:S01]  /*4290*/  REDUX UR4, R4 ;  /* 0x00000000040473c4 */ /* 0x000ea20000000000 */
[----:B------:R-:W-:-:S06]  /*42a0*/  IMAD.U32 R0, RZ, RZ, UR8 ;  /* 0x00000008ff007e24 */ /* 0x000fcc000f8e00ff */
[----:B------:R4:W-:Y:S01]  /*42b0*/  UTCATOMSWS.AND URZ, UR8 ;  /* 0x0000000800ff79e3 */ /* 0x0009e20008000000 */
[----:B------:R-:W3:Y:S01]  /*42c0*/  REDUX UR5, R0 ;  /* 0x00000000000573c4 */ /* 0x000ee20000000000 */
[----:B-1----:R-:W-:Y:S01]  /*42d0*/  ISETP.EQ.U32.AND P0, PT, R2, UR7, PT ;  /* 0x0000000702007c0c */ /* 0x002fe2000bf02070 */
[----:B--2---:R-:W-:Y:S01]  /*42e0*/  IMAD.U32 R2, RZ, RZ, UR4 ;  /* 0x00000004ff027e24 */ /* 0x004fe2000f8e00ff */
[----:B---3--:R-:W-:-:S11]  /*42f0*/  MOV R3, UR5 ;  /* 0x0000000500037c02 */ /* 0x008fd60008000f00 */
[----:B------:R4:W-:Y:S04]  /*4300*/  @P0 ATOMS.AND RZ, [UR6+0x14], R3 ;  /* 0x00001403ffff098c */ /* 0x0009e8000a800006 */
[----:B------:R4:W-:Y:S01]  /*4310*/  @P0 ATOMS.AND RZ, [UR6+0x18], R2 ;  /* 0x00001802ffff098c */ /* 0x0009e2000a800006 */
[----:B------:R-:W-:Y:S05]  /*4320*/  BRA `(.L_x_83) ;  /* 0x0000000000147947 */ /* 0x000fea0003800000 */
.L_x_82:
[----:B------:R-:W-:Y:S02]  /*4330*/  MOV R2, 0x4350 ;  /* 0x0000435000027802 */ /* 0x000fe40000000f00 */
[----:B---3-5:R-:W-:Y:S05]  /*4340*/  CALL.REL.NOINC `($__internal_0_$__cuda_sm10x_tcgen05_guardrail_trap_col_being_dealloced_not_returned_by_alloc) ;  /* 0x0000005400147944 */ /* 0x028fea0003c00000 */
[----:B------:R-:W-:Y:S05]  /*4350*/  BRA `(.L_x_83) ;  /* 0x0000000000087947 */ /* 0x000fea0003800000 */
.L_x_81:
[----:B------:R-:W-:Y:S02]  /*4360*/  MOV R2, 0x4380 ;  /* 0x0000438000027802 */ /* 0x000fe40000000f00 */
[----:B---3-5:R-:W-:Y:S05]  /*4370*/  CALL.REL.NOINC `($__internal_2_$__cuda_sm10x_tcgen05_guardrail_trap_unallocated_columns_being_dealloced) ;  /* 0x0000005400207944 */ /* 0x028fea0003c00000 */
.L_x_83:
[----:B------:R-:W-:Y:S01]  /*4380*/  NOP ;  /* 0x0000000000007918 */ /* 0x000fe20000000000 */
[----:B----4-:R-:W-:Y:S05]  /*4390*/  EXIT ;  /* 0x000000000000794d */ /* 0x010fea0003800000 */
.L_x_54:
[----:B------:R-:W-:-:S09]  /*43a0*/  UISETP.NE.OR UP5, UPT, UR10, 0x3, !UP5 ;  /* 0x000000030a00788c */ /* 0x000fd2000efa5670 */
[----:B------:R-:W-:Y:S05]  /*43b0*/  BRA.U UP5, `(.L_x_84) ;  /* 0x0000001105147547 */ /* 0x000fea000b800000 */
[----:B------:R-:W1:Y:S01]  /*43c0*/  LDC R0, c[0x0][0xb30] ;  /* 0x0002cc00ff007b82 */ /* 0x000e620000000800 */
[----:B------:R-:W2:Y:S01]  /*43d0*/  LDCU.64 UR8, c[0x0][0x888] ;  /* 0x00011100ff0877ac */ /* 0x000ea20008000a00 */
[----:B------:R-:W-:Y:S02]  /*43e0*/  HFMA2 R25, -RZ, RZ, 0, 0 ;  /* 0x00000000ff197431 */ /* 0x000fe400000001ff */
[----:B-----5:R-:W-:Y:S01]  /*43f0*/  IMAD.MOV.U32 R32, RZ, RZ, 0x1 ;  /* 0x00000001ff207424 */ /* 0x020fe200078e00ff */
[----:B------:R-:W-:Y:S01]  /*4400*/  MOV R23, 0x2000 ;  /* 0x0000200000177802 */ /* 0x000fe20000000f00 */
[----:B------:R-:W3:Y:S01]  /*4410*/  LDCU.64 UR4, c[0x0][0x890] ;  /* 0x00011200ff0477ac */ /* 0x000ee20008000a00 */
[----:B------:R-:W-:Y:S01]  /*4420*/  IMAD.MOV.U32 R27, RZ, RZ, RZ ;  /* 0x000000ffff1b7224 */ /* 0x000fe200078e00ff */
[----:B------:R-:W4:Y:S01]  /*4430*/  LDC R19, c[0x0][0x370] ;  /* 0x0000dc00ff137b82 */ /* 0x000f220000000800 */
[----:B------:R-:W-:Y:S01]  /*4440*/  UMOV UR6, 0x400 ;  /* 0x0000040000067882 */ /* 0x000fe20000000000 */
[----:B------:R-:W-:-:S02]  /*4450*/  UPLOP3.LUT UP1, UPT, UPT, UPT, UPT, 0x40, 0x4 ;  /* 0x000000000004789c */ /* 0x000fc40003f2e870 */
[----:B------:R-:W-:-:S04]  /*4460*/  ULEA UR6, UR37, UR6, 0x18 ;  /* 0x0000000625067291 */ /* 0x000fc8000f8ec0ff */
[----:B------:R-:W4:Y:S01]  /*4470*/  LDC R2, c[0x0][0xb0c] ;  /* 0x0002c300ff027b82 */ /* 0x000f220000000800 */
[----:B------:R-:W-:Y:S02]  /*4480*/  UIADD3 UR13, UPT, UPT, UR6, 0x48, URZ ;  /* 0x00000048060d7890 */ /* 0x000fe4000fffe0ff */
[----:B--2---:R-:W-:Y:S02]  /*4490*/  UISETP.NE.U32.AND UP2, UPT, UR8, URZ, UPT ;  /* 0x000000ff0800728c */ /* 0x004fe4000bf45070 */
[----:B------:R-:W-:Y:S02]  /*44a0*/  UIADD3 UR33, UPT, UPT, UR6, 0x30, URZ ;  /* 0x0000003006217890 */ /* 0x000fe4000fffe0ff */
[----:B---3--:R-:W-:Y:S01]  /*44b0*/  UISETP.NE.U32.AND UP3, UPT, UR4, URZ, UPT ;  /* 0x000000ff0400728c */ /* 0x008fe2000bf65070 */
[----:B------:R-:W2:Y:S01]  /*44c0*/  LDC R18, c[0x0][0xb20] ;  /* 0x0002c800ff127b82 */ /* 0x000ea20000000800 */
[----:B-1----:R-:W-:Y:S01]  /*44d0*/  ISETP.NE.AND P1, PT, R0, 0x1, PT ;  /* 0x000000010000780c */ /* 0x002fe20003f25270 */
[----:B------:R-:W-:-:S02]  /*44e0*/  UISETP.NE.AND.EX UP2, UPT, UR9, URZ, UPT, UP2 ;  /* 0x000000ff0900728c */ /* 0x000fc4000bf45320 */
[----:B------:R-:W-:Y:S02]  /*44f0*/  UIADD3 UR25, UPT, UPT, UR6, 0x38, URZ ;  /* 0x0000003806197890 */ /* 0x000fe4000fffe0ff */
[----:B------:R-:W-:Y:S02]  /*4500*/  UIADD3 UR17, UPT, UPT, UR6, 0x40, URZ ;  /* 0x0000004006117890 */ /* 0x000fe4000fffe0ff */
[----:B------:R-:W1:Y:S01]  /*4510*/  LDC.64 R36, c[0x0][0x348] ;  /* 0x0000d200ff247b82 */ /* 0x000e620000000a00 */
[----:B------:R-:W-:Y:S02]  /*4520*/  UPRMT UR13, UR37, 0x654, UR13 ;  /* 0x00000654250d7896 */ /* 0x000fe4000800000d */
[----:B------:R-:W-:-:S05]  /*4530*/  UISETP.NE.AND.EX UP3, UPT, UR5, URZ, UPT, UP3 ;  /* 0x000000ff0500728c */ /* 0x000fca000bf65330 */
[----:B------:R-:W3:Y:S08]  /*4540*/  LDC.64 R16, c[0x0][0xb10] ;  /* 0x0002c400ff107b82 */ /* 0x000ef00000000a00 */
[----:B------:R-:W1:Y:S08]  /*4550*/  LDC.64 R6, c[0x0][0xb18] ;  /* 0x0002c600ff067b82 */ /* 0x000e700000000a00 */
[----:B------:R-:W1:Y:S08]  /*4560*/  LDC.64 R4, c[0x0][0xb28] ;  /* 0x0002ca00ff047b82 */ /* 0x000e700000000a00 */
[----:B--2-4-:R-:W1:Y:S02]  /*4570*/  LDC R22, c[0x0][0x374] ;  /* 0x0000dd00ff167b82 */ /* 0x014e640000000800 */
.L_x_95:
[----:B------:R-:W-:Y:S02]  /*4580*/  LEA R0, R27, UR6, 0x3 ;  /* 0x000000061b007c11 */ /* 0x000fe4000f8e18ff */
[----:B------:R-:W-:Y:S02]  /*4590*/  SHF.L.U32 R3, R25, 0x1f, RZ ;  /* 0x0000001f19037819 */ /* 0x000fe400000006ff */
[----:B------:R-:W-:Y:S02]  /*45a0*/  LEA R28, R27, UR6, 0x4 ;  /* 0x000000061b1c7c11 */ /* 0x000fe4000f8e20ff */
[----:B--2---:R-:W2:Y:S02]  /*45b0*/  SYNCS.PHASECHK.TRANS64.TRYWAIT P0, [R0+URZ+0x80], R3 ;  /* 0x00008003000075a7 */ /* 0x004ea400080011ff */
[----:B--2---:R-:W-:Y:S05]  /*45c0*/  @!P0 BRA `(.L_x_85) ;  /* 0x0000004c00248947 */ /* 0x004fea0003800000 */
.L_x_176:
[----:B------:R-:W-:Y:S01]  /*45d0*/  ISETP.GE.AND P0, PT, R26, 0x1, PT ;  /* 0x000000011a00780c */ /* 0x000fe20003f06270 */
[----:B------:R-:W4:Y:S01]  /*45e0*/  LDS.128 R28, [R28+0x110] ;  /* 0x000110001c1c7984 */ /* 0x000f220000000c00 */
[----:B--2---:R-:W-:Y:S01]  /*45f0*/  VIADD R0, R0, 0x90 ;  /* 0x0000009000007836 */ /* 0x004fe20000000000 */
[----:B------:R-:W-:Y:S01]  /*4600*/  @!PT LDS RZ, [RZ] ;  /* 0x00000000fffff984 */ /* 0x000fe20000000800 */
[----:B------:R-:W-:Y:S01]  /*4610*/  @!PT LDS RZ, [RZ] ;  /* 0x00000000fffff984 */ /* 0x000fe20000000800 */
[----:B------:R-:W-:Y:S01]  /*4620*/  @!PT LDS RZ, [RZ] ;  /* 0x00000000fffff984 */ /* 0x000fe20000000800 */
[----:B------:R-:W-:Y:S01]  /*4630*/  @!PT LDS RZ, [RZ] ;  /* 0x00000000fffff984 */ /* 0x000fe20000000800 */
[----:B------:R2:W-:Y:S06]  /*4640*/  MEMBAR.ALL.CTA ;  /* 0x0000000000007992 */ /* 0x0005ec0000008000 */
[----:B--2---:R-:W2:Y:S01]  /*4650*/  FENCE.VIEW.ASYNC.S ;  /* 0x00000000000073c6 */ /* 0x004ea20000000000 */
[----:B------:R-:W-:Y:S04]  /*4660*/  PRMT R0, RZ, 0x654, R0 ;  /* 0x00000654ff007816 */ /* 0x000fe80000000000 */
[----:B--2---:R2:W-:Y:S01]  /*4670*/  SYNCS.ARRIVE.TRANS64.RED.A1T0 RZ, [R0+URZ], RZ ;  /* 0x000000ff00ff79a7 */ /* 0x0045e200081004ff */
[----:B----4-:R-:W-:Y:S11]  /*4680*/  LOP3.LUT P3, RZ, R30, 0x1, RZ, 0xc0, !PT ;  /* 0x000000011eff7812 */ /* 0x010ff6000786c0ff */
[----:B------:R-:W-:Y:S02]  /*4690*/  @!UPT UIADD3 URZ, UPT, UPT, URZ, URZ, URZ ;  /* 0x000000fffffff290 */ /* 0x000fe4000fffe0ff */
[----:B------:R-:W-:Y:S02]  /*46a0*/  @P3 MOV R13, R28 ;  /* 0x0000001c000d3202 */ /* 0x000fe40000000f00 */
[----:B------:R-:W-:Y:S01]  /*46b0*/  @P3 LOP3.LUT R8, R29, 0xffff, RZ, 0xc0, !PT ;  /* 0x0000ffff1d083812 */ /* 0x000fe200078ec0ff */
[----:B--2---:R-:W-:Y:S06]  /*46c0*/  @!P0 BRA `(.L_x_86) ;  /* 0x0000000000a48947 */ /* 0x004fec0003800000 */
[----:B-1----:R-:W-:Y:S01]  /*46d0*/  IMAD.HI.U32 R33, R22, R7, RZ ;  /* 0x0000000716217227 */ /* 0x002fe200078e00ff */
[----:B------:R-:W-:Y:S02]  /*46e0*/  ISETP.NE.AND P0, PT, R6, 0x1, PT ;  /* 0x000000010600780c */ /* 0x000fe40003f05270 */
[----:B------:R-:W-:Y:S01]  /*46f0*/  ISETP.NE.AND P2, PT, R26, 0x1, PT ;  /* 0x000000011a00780c */ /* 0x000fe20003f45270 */
[----:B---3--:R-:W-:Y:S01]  /*4700*/  IMAD.HI.U32 R34, R19, R16, RZ ;  /* 0x0000001013227227 */ /* 0x008fe200078e00ff */
[----:B------:R-:W-:Y:S02]  /*4710*/  SHF.R.U32.HI R33, RZ, R18, R33 ;  /* 0x00000012ff217219 */ /* 0x000fe40000011621 */
[----:B------:R-:W-:Y:S01]  /*4720*/  ISETP.NE.AND P4, PT, R2, 0x1, PT ;  /* 0x000000010200780c */ /* 0x000fe20003f85270 */
[----:B------:R-:W-:Y:S01]  /*4730*/  IMAD.HI.U32 R38, R13, R16, RZ ;  /* 0x000000100d267227 */ /* 0x000fe200078e00ff */
[----:B------:R-:W-:Y:S02]  /*4740*/  SHF.R.U32.HI R34, RZ, R17, R34 ;  /* 0x00000011ff227219 */ /* 0x000fe40000011622 */
[----:B------:R-:W-:Y:S01]  /*4750*/  SEL R3, R22, R33, !P0 ;  /* 0x0000002116037207 */ /* 0x000fe20004000000 */
[C---:B------:R-:W-:Y:S01]  /*4760*/  IMAD.HI.U32 R33, R8.reuse, R7, RZ ;  /* 0x0000000708217227 */ /* 0x040fe200078e00ff */
[----:B------:R-:W-:Y:S02]  /*4770*/  SEL R11, R19, R34, !P4 ;  /* 0x00000022130b7207 */ /* 0x000fe40006000000 */
[----:B------:R-:W-:Y:S01]  /*4780*/  SHF.R.U32.HI R38, RZ, R17, R38 ;  /* 0x00000011ff267219 */ /* 0x000fe20000011626 */
[----:B------:R-:W-:Y:S01]  /*4790*/  IMAD.HI.U32 R40, R3, R4, RZ ;  /* 0x0000000403287227 */ /* 0x000fe200078e00ff */
[----:B------:R-:W-:Y:S03]  /*47a0*/  SHF.R.U32.HI R33, RZ, R18, R33 ;  /* 0x00000012ff217219 */ /* 0x000fe60000011621 */
[----:B------:R-:W-:Y:S01]  /*47b0*/  IMAD.HI.U32 R34, R11, R4, RZ ;  /* 0x000000040b227227 */ /* 0x000fe200078e00ff */
[----:B------:R-:W-:Y:S02]  /*47c0*/  @P2 SHF.R.U32.HI R3, RZ, R5, R40 ;  /* 0x00000005ff032219 */ /* 0x000fe40000011628 */
[----:B------:R-:W-:Y:S02]  /*47d0*/  SEL R9, R8, R33, !P0 ;  /* 0x0000002108097207 */ /* 0x000fe40004000000 */
[----:B------:R-:W-:Y:S01]  /*47e0*/  @P2 SHF.R.U32.HI R11, RZ, R5, R34 ;  /* 0x00000005ff0b2219 */ /* 0x000fe20000011622 */
[C---:B------:R-:W-:Y:S01]  /*47f0*/  IMAD R10, R26.reuse, R3, RZ ;  /* 0x000000031a0a7224 */ /* 0x040fe200078e02ff */
[----:B------:R-:W-:Y:S01]  /*4800*/  SEL R3, R13, R38, !P4 ;  /* 0x000000260d037207 */ /* 0x000fe20006000000 */
[C---:B------:R-:W-:Y:S03]  /*4810*/  IMAD.HI.U32 R14, R9.reuse, R4, RZ ;  /* 0x00000004090e7227 */ /* 0x040fe600078e00ff */
[----:B------:R-:W-:Y:S01]  /*4820*/  ISETP.GE.AND P0, PT, R9, R10, PT ;  /* 0x0000000a0900720c */ /* 0x000fe20003f06270 */
[C---:B------:R-:W-:Y:S01]  /*4830*/  IMAD R12, R26.reuse, R11, RZ ;  /* 0x0000000b1a0c7224 */ /* 0x040fe200078e02ff */
[-C--:B------:R-:W-:Y:S04]  /*4840*/  SHF.R.U32.HI R14, RZ, R5.reuse, R14 ;  /* 0x00000005ff0e7219 */ /* 0x080fe8000001160e */
[----:B------:R-:W-:Y:S02]  /*4850*/  ISETP.GE.OR P0, PT, R3, R12, P0 ;  /* 0x0000000c0300720c */ /* 0x000fe40000706670 */
[----:B------:R-:W-:Y:S05]  /*4860*/  SEL R15, R9, R14, !P2 ;  /* 0x0000000e090f7207 */ /* 0x000fea0005000000 */
[----:B------:R-:W-:Y:S04]  /*4870*/  IMAD.MOV R14, RZ, RZ, -R15 ;  /* 0x000000ffff0e7224 */ /* 0x000fe800078e0a0f */
[----:B------:R-:W-:Y:S02]  /*4880*/  IMAD R14, R26, R14, R9 ;  /* 0x0000000e1a0e7224 */ /* 0x000fe400078e0209 */
[C---:B------:R-:W-:Y:S05]  /*4890*/  @!P0 IMAD.HI.U32 R10, R3.reuse, R4, RZ ;  /* 0x00000004030a8227 */ /* 0x040fea00078e00ff */
[----:B------:R-:W-:Y:S04]  /*48a0*/  @!P0 SHF.R.U32.HI R10, RZ, R5, R10 ;  /* 0x00000005ff0a8219 */ /* 0x000fe8000001160a */
[----:B------:R-:W-:Y:S01]  /*48b0*/  @!P0 SEL R0, R3, R10, !P2 ;  /* 0x0000000a03008207 */ /* 0x000fe20005000000 */
[----:B------:R-:W-:Y:S03]  /*48c0*/  IMAD.MOV R10, RZ, RZ, -R3 ;  /* 0x000000ffff0a7224 */ /* 0x000fe600078e0a03 */
[----:B------:R-:W-:Y:S01]  /*48d0*/  @!P0 IADD3 R15, PT, PT, R15, -R0, RZ ;  /* 0x800000000f0f8210 */ /* 0x000fe20007ffe0ff */
[----:B------:R-:W-:Y:S01]  /*48e0*/  @!P0 IMAD R0, R11, R14, R0 ;  /* 0x0000000e0b008224 */ /* 0x000fe200078e0200 */
[----:B------:R-:W-:Y:S01]  /*48f0*/  IADD3 R11, PT, PT, -R9, RZ, RZ ;  /* 0x000000ff090b7210 */ /* 0x000fe20007ffe1ff */
[----:B------:R-:W-:Y:S02]  /*4900*/  IMAD R13, R2, R10, R13 ;  /* 0x0000000a020d7224 */ /* 0x000fe400078e020d */
[----:B------:R-:W-:Y:S02]  /*4910*/  @!P0 IMAD R9, R15, R26, R3 ;  /* 0x0000001a0f098224 */ /* 0x000fe400078e0203 */
[----:B------:R-:W-:Y:S02]  /*4920*/  @!P0 IMAD.MOV.U32 R3, RZ, RZ, R0 ;  /* 0x000000ffff038224 */ /* 0x000fe400078e0000 */
[----:B------:R-:W-:Y:S02]  /*4930*/  IMAD R8, R6, R11, R8 ;  /* 0x0000000b06087224 */ /* 0x000fe400078e0208 */
[----:B------:R-:W-:Y:S02]  /*4940*/  IMAD R13, R3, R2, R13 ;  /* 0x00000002030d7224 */ /* 0x000fe400078e020d */
[----:B------:R-:W-:Y:S02]  /*4950*/  IMAD R8, R9, R6, R8 ;  /* 0x0000000609087224 */ /* 0x000fe400078e0208 */
.L_x_86:
[----:B------:R-:W-:Y:S05]  /*4960*/  BRA.U UP1, `(.L_x_87) ;  /* 0x0000000101107547 */ /* 0x000fea000b800000 */
[----:B------:R-:W-:Y:S04]  /*4970*/  MOV R0, UR7 ;  /* 0x0000000700007c02 */ /* 0x000fe80008000f00 */
[----:B------:R-:W-:Y:S04]  /*4980*/  SHF.L.U32 R3, R0, 0x1f, RZ ;  /* 0x0000001f00037819 */ /* 0x000fe800000006ff */
[----:B------:R-:W2:Y:S02]  /*4990*/  SYNCS.PHASECHK.TRANS64.TRYWAIT P0, [UR6+0x78], R3 ;  /* 0x00007803ff0075a7 */ /* 0x000ea40008001106 */
[----:B--2---:R-:W-:Y:S05]  /*49a0*/  @!P0 BRA `(.L_x_88) ;  /* 0x0000004800408947 */ /* 0x004fea0003800000 */
.L_x_87:
[----:B------:R-:W-:Y:S02]  /*49b0*/  R2UR UR35, R21 ;  /* 0x00000000152372ca */ /* 0x000fe400000e0000 */
[----:B------:R-:W-:Y:S02]  /*49c0*/  R2UR UR34, R20 ;  /* 0x00000000142272ca */ /* 0x000fe400000e0000 */
[----:B------:R-:W-:Y:S02]  /*49d0*/  ISETP.NE.U32.AND P2, PT, RZ, UR4, PT ;  /* 0x00000004ff007c0c */ /* 0x000fe4000bf45070 */
[----:B------:R-:W-:Y:S02]  /*49e0*/  SHF.L.U32 R12, R32, 0x1f, RZ ;  /* 0x0000001f200c7819 */ /* 0x000fe400000006ff */
[----:B------:R-:W-:Y:S05]  /*49f0*/  ISETP.NE.AND.EX P2, PT, RZ, UR5, PT, P2 ;  /* 0x00000005ff007c0c */ /* 0x000fea000bf45320 */
[----:B------:R-:W-:Y:S02]  /*4a00*/  USHF.L.U32 UR35, UR35, 0x7, URZ ;  /* 0x0000000723237899 */ /* 0x000fe400080006ff */
[----:B------:R-:W-:Y:S01]  /*4a10*/  USHF.L.U32 UR34, UR34, 0x6, URZ ;  /* 0x0000000622227899 */ /* 0x000fe200080006ff */
[----:B------:R-:W-:Y:S11]  /*4a20*/  BRA.U !UP3, `(.L_x_89) ;  /* 0x000000010b347547 */ /* 0x000ff6000b800000 */
[----:B------:R-:W-:Y:S01]  /*4a30*/  UPLOP3.LUT UP0, UPT, UPT, UPT, UP2, 0x80, 0x8 ;  /* 0x000000000008789c */ /* 0x000fe20003f0f020 */
[----:B--2---:R-:W-:Y:S02]  /*4a40*/  HFMA2 R0, -RZ, RZ, 0, 5.9604644775390625e-08 ;  /* 0x00000001ff007431 */ /* 0x004fe400000001ff */
[----:B------:R-:W-:Y:S03]  /*4a50*/  IMAD.MOV.U32 R67, RZ, RZ, 0x1 ;  /* 0x00000001ff437424 */ /* 0x000fe600078e00ff */
[----:B------:R-:W-:Y:S05]  /*4a60*/  PLOP3.LUT P0, PT, PT, PT, UP0, 0x80, 0x8 ;  /* 0x000000000008781c */ /* 0x000fea0003f0f008 */
[----:B------:R-:W2:Y:S01]  /*4a70*/  @UP0 LDCU.64 UR10, c[0x0][0x888] ;  /* 0x00011100ff0a07ac */ /* 0x000ea20008000a00 */
[----:B------:R-:W-:Y:S07]  /*4a80*/  @UP0 UIMAD UR8, UR36, UR4, URZ ;  /* 0x00000004240802a4 */ /* 0x000fee000f8e02ff */
[----:B------:R-:W-:Y:S01]  /*4a90*/  @!P0 PRMT R67, R0, 0x7610, R67 ;  /* 0x0000761000438816 */ /* 0x000fe20000000043 */
[----:B--2---:R-:W-:Y:S03]  /*4aa0*/  @UP0 UIMAD.WIDE UR10, UR8, 0x4, UR10 ;  /* 0x00000004080a08a5 */ /* 0x004fe6000f8e020a */
[----:B------:R-:W2:Y:S03]  /*4ab0*/  @!UP0 LDCU UR8, c[0x0][0x880] ;  /* 0x00011000ff0887ac */ /* 0x000ea60008000800 */
[----:B------:R-:W-:Y:S01]  /*4ac0*/  IMAD.U32 R10, RZ, RZ, UR10 ;  /* 0x0000000aff0a7e24 */ /* 0x000fe2000f8e00ff */
[----:B------:R-:W-:Y:S05]  /*4ad0*/  MOV R11, UR11 ;  /* 0x0000000b000b7c02 */ /* 0x000fea0008000f00 */
[----:B------:R4:W5:Y:S02]  /*4ae0*/  @P0 LDG.E R35, desc[UR46][R10.64] ;  /* 0x0000002e0a230981 */ /* 0x000964000c1e1900 */
[----:B--2-4-:R-:W-:Y:S07]  /*4af0*/  @!P0 IMAD.U32 R35, RZ, RZ, UR8 ;  /* 0x00000008ff238e24 */ /* 0x014fee000f8e00ff */
.L_x_89:
[----:B-----5:R-:W-:Y:S01]  /*4b00*/  @!P2 FSETP.EQ.AND P0, PT, R35, RZ, PT ;  /* 0x000000ff2300a20b */ /* 0x020fe20003f02000 */
[----:B------:R-:W-:Y:S01]  /*4b10*/  @!UPT UIADD3 URZ, UPT, UPT, URZ, URZ, URZ ;  /* 0x000000fffffff290 */ /* 0x000fe2000fffe0ff */
[----:B------:R-:W-:Y:S11]  /*4b20*/  @!P2 BRA `(.L_x_90) ;  /* 0x000000000014a947 */ /* 0x000ff60003800000 */
[----:B------:R-:W-:Y:S02]  /*4b30*/  LOP3.LUT P2, RZ, R67, 0xff, RZ, 0xc0, !PT ;  /* 0x000000ff43ff7812 */ /* 0x000fe4000784c0ff */
[----:B------:R-:W-:Y:S04]  /*4b40*/  PLOP3.LUT P0, PT, PT, PT, UP0, 0x80, 0x8 ;  /* 0x000000000008781c */ /* 0x000fe80003f0f008 */
[----:B------:R-:W-:Y:S07]  /*4b50*/  PLOP3.LUT P0, PT, P0, PT, PT, 0x8, 0x80 ;  /* 0x000000000080781c */ /* 0x000fee000070e170 */
[----:B------:R-:W-:Y:S11]  /*4b60*/  @P2 FSETP.EQ.AND P0, PT, R35, RZ, PT ;  /* 0x000000ff2300220b */ /* 0x000ff60003f02000 */
[----:B------:R-:W-:Y:S02]  /*4b70*/  @!UPT UIADD3 URZ, UPT, UPT, URZ, URZ, URZ ;  /* 0x000000fffffff290 */ /* 0x000fe4000fffe0ff */
.L_x_90:
[----:B------:R-:W4:Y:S01]  /*4b80*/  SYNCS.PHASECHK.TRANS64.TRYWAIT P2, [UR6+0x50], R12 ;  /* 0x0000500cff0075a7 */ /* 0x000f220008041106 */
[----:B------:R-:W-:Y:S04]  /*4b90*/  ELECT P4, URZ, PT ;  /* 0x0000000000ff782f */ /* 0x000fe80003880000 */
[----:B------:R-:W-:Y:S11]  /*4ba0*/  PLOP3.LUT P4, PT, P0, P4, PT, 0xf2, 0x2f ;  /* 0x00000000002f781c */ /* 0x000ff60000789e72 */
[----:B------:R-:W-:Y:S02]  /*4bb0*/  @!UPT UIADD3 URZ, UPT, UPT, URZ, URZ, URZ ;  /* 0x000000fffffff290 */ /* 0x000fe4000fffe0ff */
[----:B-1----:R-:W-:Y:S05]  /*4bc0*/  @!P4 IADD3 R9, P0, PT, R36, 0x580, RZ ;  /* 0x000005802409c810 */ /* 0x002fea0007f1e0ff */
[----:B--2---:R-:W-:Y:S01]  /*4bd0*/  @!P4 IMAD.X R0, RZ, RZ, R37, P0 ;  /* 0x000000ffff00c224 */ /* 0x004fe200000e0625 */
[----:B----4-:R-:W-:Y:S07]  /*4be0*/  @!P2 BRA `(.L_x_91) ;  /* 0x0000004400c8a947 */ /* 0x010fee0003800000 */
.L_x_179:
[----:B------:R-:W-:Y:S01]  /*4bf0*/  @!P4 R2UR UR8, R0 ;  /* 0x000000000008c2ca */ /* 0x000fe200000e0000 */
[----:B------:R-:W-:Y:S01]  /*4c00*/  VOTEU.ALL UP1, P4 ;  /* 0x0000000000ff7886 */ /* 0x000fe20002020000 */
[----:B------:R-:W-:Y:S01]  /*4c10*/  @!P4 R2UR UR9, R9 ;  /* 0x000000000909c2ca */ /* 0x000fe200000e0000 */
[----:B------:R-:W-:Y:S01]  /*4c20*/  @!P4 IMAD.MOV.U32 R0, RZ, RZ, 0x2000 ;  /* 0x00002000ff00c424 */ /* 0x000fe200078e00ff */
[----:B------:R-:W-:Y:S01]  /*4c30*/  UMOV UR10, 0x0 ;  /* 0x00000000000a7882 */ /* 0x000fe20000000000 */
[----:B------:R-:W-:Y:S01]  /*4c40*/  UMOV UR11, 0x10000000 ;  /* 0x10000000000b7882 */ /* 0x000fe20000000000 */
[----:B------:R-:W-:Y:S01]  /*4c50*/  @!UP1 UIADD3 UR32, UPT, UPT, UR6, 0x200, URZ ;  /* 0x0000020006209890 */ /* 0x000fe2000fffe0ff */
[----:B------:R-:W-:Y:S01]  /*4c60*/  @!P4 IADD3 R9, P0, PT, R36, 0x580, RZ ;  /* 0x000005802409c810 */ /* 0x000fe20007f1e0ff */
[----:B------:R-:W-:Y:S05]  /*4c70*/  VOTEU.ALL UP1, P4 ;  /* 0x0000000000ff7886 */ /* 0x000fea0002020000 */
[----:B------:R-:W-:Y:S01]  /*4c80*/  IMAD.U32 R11, RZ, RZ, UR8 ;  /* 0x00000008ff0b7e24 */ /* 0x000fe2000f8e00ff */
[----:B------:R-:W-:Y:S01]  /*4c90*/  UPRMT UR8, UR37, 0x654, UR33 ;  /* 0x0000065425087896 */ /* 0x000fe20008000021 */
[----:B------:R-:W-:Y:S03]  /*4ca0*/  IMAD.U32 R10, RZ, RZ, UR9 ;  /* 0x00000009ff0a7e24 */ /* 0x000fe6000f8e00ff */
[----:B------:R-:W-:Y:S02]  /*4cb0*/  @!P4 R2UR UR15, R11 ;  /* 0x000000000b0fc2ca */ /* 0x000fe400000e0000 */
[----:B------:R-:W-:Y:S11]  /*4cc0*/  @!P4 R2UR UR14, R10 ;  /* 0x000000000a0ec2ca */ /* 0x000ff600000e0000 */
[----:B------:R-:W-:Y:S02]  /*4cd0*/  @!UPT UIADD3 URZ, UPT, UPT, URZ, URZ, URZ ;  /* 0x000000fffffff290 */ /* 0x000fe4000fffe0ff */
[----:B------:R2:W-:Y:S01]  /*4ce0*/  @!UP1 UTMALDG.3D [UR32], [UR14], desc[UR10] ;  /* 0x00000a200e0095b4 */ /* 0x0005e20008011000 */
[----:B------:R4:W-:Y:S01]  /*4cf0*/  @!P4 SYNCS.ARRIVE.TRANS64.RED.A0TR RZ, [UR6+0x30], R0 ;  /* 0x00003000ffffc9a7 */ /* 0x0009e20008300406 */
[----:B------:R-:W-:Y:S01]  /*4d00*/  SYNCS.ARRIVE.TRANS64.RED.A1T0 RZ, [UR8], RZ ;  /* 0x000000ffffff79a7 */ /* 0x000fe20008100408 */
[----:B----4-:R-:W-:Y:S01]  /*4d10*/  @!P4 IMAD.X R0, RZ, RZ, R37, P0 ;  /* 0x000000ffff00c224 */ /* 0x010fe200000e0625 */
[----:B------:R-:W4:Y:S02]  /*4d20*/  SYNCS.PHASECHK.TRANS64.TRYWAIT P2, [UR6+0x58], R12 ;  /* 0x0000580cff0075a7 */ /* 0x000f240008041106 */
[----:B--2-4-:R-:W-:Y:S05]  /*4d30*/  @!P2 BRA `(.L_x_92) ;  /* 0x00000044008ca947 */ /* 0x014fea0003800000 */
.L_x_181:
        /* <DEDUP_REMOVED lines=8> */
[----:B------:R-:W-:Y:S01]  /*4dc0*/  @!UP1 UIADD3 UR24, UPT, UPT, UR6, 0x2200, URZ ;  /* 0x0000220006189890 */ /* 0x000fe2000fffe0ff */
[----:B------:R-:W-:Y:S01]  /*4dd0*/  VOTEU.ALL UP1, P4 ;  /* 0x0000000000ff7886 */ /* 0x000fe20002020000 */
[----:B------:R-:W-:Y:S01]  /*4de0*/  UMOV UR27, UR35 ;  /* 0x00000023001b7c82 */ /* 0x000fe20008000000 */
[----:B------:R-:W-:Y:S02]  /*4df0*/  UMOV UR28, UR36 ;  /* 0x00000024001c7c82 */ /* 0x000fe40008000000 */
[----:B------:R-:W-:Y:S01]  /*4e00*/  IMAD.U32 R11, RZ, RZ, UR8 ;  /* 0x00000008ff0b7e24 */ /* 0x000fe2000f8e00ff */
[----:B------:R-:W-:Y:S01]  /*4e10*/  UPRMT UR8, UR37, 0x654, UR25 ;  /* 0x0000065425087896 */ /* 0x000fe20008000019 */
[----:B------:R-:W-:Y:S02]  /*4e20*/  IMAD.U32 R10, RZ, RZ, UR9 ;  /* 0x00000009ff0a7e24 */ /* 0x000fe4000f8e00ff */
[----:B------:R-:W-:Y:S01]  /*4e30*/  @!P4 IMAD.X R20, RZ, RZ, R37, P0 ;  /* 0x000000ffff14c224 */ /* 0x000fe200000e0625 */
[----:B------:R-:W-:Y:S02]  /*4e40*/  @!P4 R2UR UR15, R11 ;  /* 0x000000000b0fc2ca */ /* 0x000fe400000e0000 */
[----:B------:R-:W-:Y:S11]  /*4e50*/  @!P4 R2UR UR14, R10 ;  /* 0x000000000a0ec2ca */ /* 0x000ff600000e0000 */
[----:B------:R-:W-:Y:S02]  /*4e60*/  @!UPT UIADD3 URZ, UPT, UPT, URZ, URZ, URZ ;  /* 0x000000fffffff290 */ /* 0x000fe4000fffe0ff */
[----:B------:R2:W-:Y:S01]  /*4e70*/  @!UP1 UTMALDG.3D [UR24], [UR14], desc[UR10] ;  /* 0x00000a180e0095b4 */ /* 0x0005e20008011000 */
[----:B------:R2:W-:Y:S01]  /*4e80*/  @!P4 SYNCS.ARRIVE.TRANS64.RED.A0TR RZ, [UR6+0x38], R0 ;  /* 0x00003800ffffc9a7 */ /* 0x0005e20008300406 */
[----:B------:R-:W-:Y:S01]  /*4e90*/  SYNCS.ARRIVE.TRANS64.RED.A1T0 RZ, [UR8], RZ ;  /* 0x000000ffffff79a7 */ /* 0x000fe20008100408 */
[----:B------:R-:W4:Y:S02]  /*4ea0*/  SYNCS.PHASECHK.TRANS64.TRYWAIT P2, [UR6+0x60], R12 ;  /* 0x0000600cff0075a7 */ /* 0x000f240008041106 */
[----:B--2-4-:R-:W-:Y:S05]  /*4eb0*/  @!P2 BRA `(.L_x_93) ;  /* 0x000000440044a947 */ /* 0x014fea0003800000 */
.L_x_183:
[----:B------:R-:W2:Y:S01]  /*4ec0*/  LDC.64 R14, c[0x0][0xb10] ;  /* 0x0002c400ff0e7b82 */ /* 0x000ea20000000a00 */
[----:B------:R-:W-:Y:S01]  /*4ed0*/  @!P4 R2UR UR8, R20 ;  /* 0x000000001408c2ca */ /* 0x000fe200000e0000 */
[----:B------:R-:W-:Y:S01]  /*4ee0*/  VOTEU.ALL UP1, P4 ;  /* 0x0000000000ff7886 */ /* 0x000fe20002020000 */
[----:B------:R-:W-:Y:S01]  /*4ef0*/  @!P4 R2UR UR9, R21 ;  /* 0x000000001509c2ca */ /* 0x000fe200000e0000 */
[----:B------:R-:W-:Y:S01]  /*4f00*/  UMOV UR10, 0x0 ;  /* 0x00000000000a7882 */ /* 0x000fe20000000000 */
[----:B------:R-:W-:Y:S03]  /*4f10*/  UMOV UR11, 0x10000000 ;  /* 0x10000000000b7882 */ /* 0x000fe60000000000 */
[----:B------:R-:W4:Y:S01]  /*4f20*/  LDC.64 R10, c[0x0][0xb18] ;  /* 0x0002c600ff0a7b82 */ /* 0x000f220000000a00 */
[----:B------:R-:W-:Y:S01]  /*4f30*/  @!UP1 UIADD3 UR18, UPT, UPT, UR34, 0x20, URZ ;  /* 0x0000002022129890 */ /* 0x000fe2000fffe0ff */
[----:B------:R-:W-:Y:S01]  /*4f40*/  @P3 SHF.R.U32.HI R24, RZ, 0x10, R29 ;  /* 0x00000010ff183819 */ /* 0x000fe2000001161d */
[----:B------:R-:W-:Y:S01]  /*4f50*/  @!UP1 UIADD3 UR16, UPT, UPT, UR6, 0x4200, URZ ;  /* 0x0000420006109890 */ /* 0x000fe2000fffe0ff */
[----:B------:R-:W-:Y:S01]  /*4f60*/  VIADD R27, R27, 0x1 ;  /* 0x000000011b1b7836 */ /* 0x000fe20000000000 */
[----:B------:R-:W-:Y:S03]  /*4f70*/  VOTEU.ALL UP1, P4 ;  /* 0x0000000000ff7886 */ /* 0x000fe60002020000 */
[----:B------:R-:W5:Y:S01]  /*4f80*/  @!P1 LDC R0, c[0x0][0xb20] ;  /* 0x0002c800ff009b82 */ /* 0x000f620000000800 */
[----:B------:R-:W-:Y:S01]  /*4f90*/  UMOV UR19, UR35 ;  /* 0x0000002300137c82 */ /* 0x000fe20008000000 */
[----:B------:R-:W-:Y:S01]  /*4fa0*/  IMAD.U32 R21, RZ, RZ, UR8 ;  /* 0x00000008ff157e24 */ /* 0x000fe2000f8e00ff */
[----:B------:R-:W-:Y:S05]  /*4fb0*/  UMOV UR20, UR36 ;  /* 0x0000002400147c82 */ /* 0x000fea0008000000 */
[----:B-1----:R-:W1:Y:S01]  /*4fc0*/  @!P1 LDC R3, c[0x0][0xb0c] ;  /* 0x0002c300ff039b82 */ /* 0x002e620000000800 */
[----:B------:R-:W-:Y:S01]  /*4fd0*/  IMAD.U32 R20, RZ, RZ, UR9 ;  /* 0x00000009ff147e24 */ /* 0x000fe2000f8e00ff */
[----:B------:R-:W-:Y:S01]  /*4fe0*/  UPRMT UR8, UR37, 0x654, UR17 ;  /* 0x0000065425087896 */ /* 0x000fe20008000011 */
[----:B------:R-:W-:Y:S03]  /*4ff0*/  @!P4 R2UR UR15, R21 ;  /* 0x00000000150fc2ca */ /* 0x000fe600000e0000 */
[----:B------:R-:W-:Y:S01]  /*5000*/  @!P4 R2UR UR14, R20 ;  /* 0x00000000140ec2ca */ /* 0x000fe200000e0000 */
[----:B------:R-:W-:Y:S11]  /*5010*/  @!P4 IMAD.MOV.U32 R20, RZ, RZ, 0x2000 ;  /* 0x00002000ff14c424 */ /* 0x000ff600078e00ff */
[----:B------:R-:W-:Y:S01]  /*5020*/  @!UPT UIADD3 URZ, UPT, UPT, URZ, URZ, URZ ;  /* 0x000000fffffff290 */ /* 0x000fe2000fffe0ff */
[----:B------:R1:W-:Y:S01]  /*5030*/  @!UP1 UTMALDG.3D [UR16], [UR14], desc[UR10] ;  /* 0x00000a100e0095b4 */ /* 0x0003e20008011000 */
[----:B------:R1:W-:Y:S02]  /*5040*/  @!P4 SYNCS.ARRIVE.TRANS64.RED.A0TR RZ, [UR6+0x40], R20 ;  /* 0x00004014ffffc9a7 */ /* 0x0003e40008300406 */
[----:B-1----:R-:W-:Y:S01]  /*5050*/  @!P1 ISETP.NE.AND P2, PT, R3, 0x1, PT ;  /* 0x000000010300980c */ /* 0x002fe20003f45270 */
[C---:B--2---:R-:W-:Y:S01]  /*5060*/  @!P1 IMAD.HI.U32 R14, R13.reuse, R14, RZ ;  /* 0x0000000e0d0e9227 */ /* 0x044fe200078e00ff */
[----:B----4-:R-:W-:Y:S03]  /*5070*/  @!P1 ISETP.NE.AND P0, PT, R10, 0x1, PT ;  /* 0x000000010a00980c */ /* 0x010fe60003f05270 */
[C---:B------:R-:W-:Y:S01]  /*5080*/  @!P1 IMAD.HI.U32 R11, R8.reuse, R11, RZ ;  /* 0x0000000b080b9227 */ /* 0x040fe200078e00ff */
[----:B------:R-:W-:Y:S04]  /*5090*/  @!P1 SHF.R.U32.HI R14, RZ, R15, R14 ;  /* 0x0000000fff0e9219 */ /* 0x000fe8000001160e */
[----:B-----5:R-:W-:Y:S01]  /*50a0*/  @!P1 SHF.R.U32.HI R9, RZ, R0, R11 ;  /* 0x00000000ff099219 */ /* 0x020fe2000001160b */
[----:B------:R-:W-:Y:S01]  /*50b0*/  SYNCS.ARRIVE.TRANS64.RED.A1T0 RZ, [UR8], RZ ;  /* 0x000000ffffff79a7 */ /* 0x000fe20008100408 */
[----:B------:R-:W-:Y:S02]  /*50c0*/  @!P1 SEL R14, R13, R14, !P2 ;  /* 0x0000000e0d0e9207 */ /* 0x000fe40005000000 */
[----:B------:R-:W-:Y:S01]  /*50d0*/  @!P1 SEL R9, R8, R9, !P0 ;  /* 0x0000000908099207 */ /* 0x000fe20004000000 */
[----:B------:R-:W1:Y:S04]  /*50e0*/  SYNCS.PHASECHK.TRANS64.TRYWAIT P5, [UR6+0x68], R12 ;  /* 0x0000680cff0075a7 */ /* 0x000e6800080a1106 */
[----:B------:R-:W-:Y:S02]  /*50f0*/  @!P1 IMAD.IADD R0, R9, 0x1, -R14 ;  /* 0x0000000109009824 */ /* 0x000fe400078e0a0e */
[----:B------:R-:W-:Y:S02]  /*5100*/  @!P1 IMAD.IADD R9, R14, 0x1, -R9 ;  /* 0x000000010e099824 */ /* 0x000fe400078e0a09 */
[----:B------:R-:W-:Y:S02]  /*5110*/  @!P1 IMAD R13, R0, R3, R13 ;  /* 0x00000003000d9224 */ /* 0x000fe400078e020d */
[----:B------:R-:W-:Y:S01]  /*5120*/  @!P1 IMAD R8, R9, R10, R8 ;  /* 0x0000000a09089224 */ /* 0x000fe200078e0208 */
[----:B-1----:R-:W-:Y:S06]  /*5130*/  @!P5 BRA `(.L_x_94) ;  /* 0x0000004000bcd947 */ /* 0x002fec0003800000 */
.L_x_185:
[----:B-1----:R-:W-:Y:S01]  /*5140*/  @!P4 IADD3 R3, P0, PT, R36, 0x580, RZ ;  /* 0x000005802403c810 */ /* 0x002fe20007f1e0ff */
[----:B------:R-:W-:Y:S01]  /*5150*/  VOTEU.ALL UP1, P4 ;  /* 0x0000000000ff7886 */ /* 0x000fe20002020000 */
[----:B------:R-:W-:Y:S01]  /*5160*/  UMOV UR18, 0x0 ;  /* 0x0000000000127882 */ /* 0x000fe20000000000 */
[----:B------:R-:W-:Y:S01]  /*5170*/  UMOV UR19, 0x10000000 ;  /* 0x1000000000137882 */ /* 0x000fe20000000000 */
[----:B------:R-:W-:Y:S01]  /*5180*/  @!P4 R2UR UR9, R3 ;  /* 0x000000000309c2ca */ /* 0x000fe200000e0000 */
[----:B------:R-:W-:Y:S01]  /*5190*/  @!P4 IMAD.X R0, RZ, RZ, R37, P0 ;  /* 0x000000ffff00c224 */ /* 0x000fe200000e0625 */
[----:B------:R-:W-:Y:S01]  /*51a0*/  @!UP1 UIADD3 UR10, UPT, UPT, UR34, 0x30, URZ ;  /* 0x00000030220a9890 */ /* 0x000fe2000fffe0ff */
[----:B------:R-:W-:Y:S01]  /*51b0*/  ISETP.NE.AND P0, PT, R27, 0x2, PT ;  /* 0x000000021b00780c */ /* 0x000fe20003f05270 */
[----:B------:R-:W-:Y:S01]  /*51c0*/  UMOV UR11, UR35 ;  /* 0x00000023000b7c82 */ /* 0x000fe20008000000 */
[----:B------:R-:W-:Y:S01]  /*51d0*/  UMOV UR12, UR36 ;  /* 0x00000024000c7c82 */ /* 0x000fe20008000000 */
[----:B------:R-:W-:Y:S01]  /*51e0*/  @!P4 R2UR UR8, R0 ;  /* 0x000000000008c2ca */ /* 0x000fe200000e0000 */
[----:B------:R-:W-:Y:S01]  /*51f0*/  IMAD.IADD R20, R8, 0x1, R66 ;  /* 0x0000000108147824 */ /* 0x000fe200078e0242 */
[----:B------:R-:W-:Y:S01]  /*5200*/  @P3 R2UR UR36, R24 ;  /* 0x00000000182432ca */ /* 0x000fe200000e0000 */
[----:B------:R-:W-:Y:S01]  /*5210*/  IMAD.IADD R21, R13, 0x1, R68 ;  /* 0x000000010d157824 */ /* 0x000fe200078e0244 */
[----:B------:R-:W-:Y:S02]  /*5220*/  SEL R0, RZ, 0x1, P0 ;  /* 0x00000001ff007807 */ /* 0x000fe40000000000 */
[----:B------:R-:W-:Y:S01]  /*5230*/  LOP3.LUT R32, R32, 0x1, RZ, 0x3c, !PT ;  /* 0x0000000120207812 */ /* 0x000fe200078e3cff */
[----:B------:R-:W-:Y:S01]  /*5240*/  IMAD.U32 R10, RZ, RZ, UR9 ;  /* 0x00000009ff0a7e24 */ /* 0x000fe2000f8e00ff */
[----:B------:R-:W-:Y:S01]  /*5250*/  @!UP1 UIADD3 UR9, UPT, UPT, UR6, 0x48, URZ ;  /* 0x0000004806099890 */ /* 0x000fe2000fffe0ff */
[----:B------:R-:W-:Y:S02]  /*5260*/  LOP3.LUT R25, R25, R0, RZ, 0x3c, !PT ;  /* 0x0000000019197212 */ /* 0x000fe400078e3cff */
[----:B------:R-:W-:Y:S02]  /*5270*/  SEL R27, R27, RZ, P0 ;  /* 0x000000ff1b1b7207 */ /* 0x000fe40000000000 */
[----:B------:R-:W-:Y:S01]  /*5280*/  IMAD.U32 R11, RZ, RZ, UR8 ;  /* 0x00000008ff0b7e24 */ /* 0x000fe2000f8e00ff */
[----:B------:R-:W-:Y:S01]  /*5290*/  @!P4 R2UR UR14, R10 ;  /* 0x000000000a0ec2ca */ /* 0x000fe200000e0000 */
[----:B------:R-:W-:Y:S01]  /*52a0*/  @!UP1 UIADD3 UR8, UPT, UPT, UR6, 0x6200, URZ ;  /* 0x0000620006089890 */ /* 0x000fe2000fffe0ff */
[----:B------:R-:W-:Y:S02]  /*52b0*/  VOTEU.ALL UP1, P4 ;  /* 0x0000000000ff7886 */ /* 0x000fe40002020000 */
[----:B------:R-:W-:Y:S11]  /*52c0*/  @!P4 R2UR UR15, R11 ;  /* 0x000000000b0fc2ca */ /* 0x000ff600000e0000 */
[----:B------:R-:W-:Y:S02]  /*52d0*/  @!UPT UIADD3 URZ, UPT, UPT, URZ, URZ, URZ ;  /* 0x000000fffffff290 */ /* 0x000fe4000fffe0ff */
[----:B------:R2:W-:Y:S01]  /*52e0*/  @!UP1 UTMALDG.3D [UR8], [UR14], desc[UR18] ;  /* 0x000012080e0095b4 */ /* 0x0005e20008011000 */
[----:B------:R2:W-:Y:S01]  /*52f0*/  @!P4 SYNCS.ARRIVE.TRANS64.RED.A0TR RZ, [UR6+0x48], R23 ;  /* 0x00004817ffffc9a7 */ /* 0x0005e20008300406 */
[----:B------:R-:W-:Y:S01]  /*5300*/  UPLOP3.LUT UP1, UPT, UPT, UPT, UPT, 0x80, 0x8 ;  /* 0x000000000008789c */ /* 0x000fe20003f2f070 */
[----:B------:R-:W-:Y:S01]  /*5310*/  SYNCS.ARRIVE.TRANS64.RED.A1T0 RZ, [UR13], RZ ;  /* 0x000000ffffff79a7 */ /* 0x000fe2000810040d */
[----:B------:R-:W-:Y:S09]  /*5320*/  @P3 BRA `(.L_x_95) ;  /* 0xfffffff000943947 */ /* 0x000ff2000383ffff */
[----:B------:R-:W-:-:S04]  /*5330*/  SHF.L.U32 R3, R32, 0x1f, RZ ;  /* 0x0000001f20037819 */ /* 0x000fc800000006ff */
[----:B------:R-:W1:Y:S02]  /*5340*/  SYNCS.PHASECHK.TRANS64.TRYWAIT P0, [UR6+0x50], R3 ;  /* 0x00005003ff0075a7 */ /* 0x000e640008001106 */
[----:B-1----:R-:W-:Y:S05]  /*5350*/  @!P0 BRA `(.L_x_96) ;  /* 0x00000040004c8947 */ /* 0x002fea0003800000 */
.L_x_187:
[----:B------:R-:W4:Y:S02]  /*5360*/  SYNCS.PHASECHK.TRANS64.TRYWAIT P0, [UR6+0x58], R3 ;  /* 0x00005803ff0075a7 */ /* 0x000f240008001106 */
[----:B----4-:R-:W-:Y:S05]  /*5370*/  @!P0 BRA `(.L_x_97) ;  /* 0x00000040005c8947 */ /* 0x010fea0003800000 */
.L_x_189:
[----:B------:R-:W4:Y:S02]  /*5380*/  SYNCS.PHASECHK.TRANS64.TRYWAIT P0, [UR6+0x60], R3 ;  /* 0x00006003ff0075a7 */ /* 0x000f240008001106 */
[----:B----4-:R-:W-:Y:S05]  /*5390*/  @!P0 BRA `(.L_x_98) ;  /* 0x00000040006c8947 */ /* 0x010fea0003800000 */
.L_x_191:
[----:B-1----:R-:W-:-:S07]  /*53a0*/  MOV R0, UR6 ;  /* 0x0000000600007c02 */ /* 0x002fce0008000f00 */
.L_x_99:
[----:B-1----:R-:W-:-:S04]  /*53b0*/  SHF.L.U32 R3, R32, 0x1f, RZ ;  /* 0x0000001f20037819 */ /* 0x002fc800000006ff */
[----:B------:R1:W4:Y:S03]  /*53c0*/  SYNCS.PHASECHK.TRANS64.TRYWAIT P0, [R0+URZ+0x68], R3 ;  /* 0x00006803000075a7 */ /* 0x00032600080011ff */
[----:B----4-:R-:W-:Y:S05]  /*53d0*/  @!P0 NANOSLEEP.SYNCS 0x989680 ;  /* 0x009896800000895d */ /* 0x010fea0003900000 */
[----:B------:R-:W4:Y:S02]  /*53e0*/  @!P0 SYNCS.PHASECHK.TRANS64 P0, [R0+URZ+0x68], R3 ;  /* 0x00006803000085a7 */ /* 0x000f2400080010ff */
[----:B--2-4-:R-:W-:Y:S05]  /*53f0*/  @P0 EXIT ;  /* 0x000000000000094d */ /* 0x014fea0003800000 */
[----:B------:R-:W-:Y:S05]  /*5400*/  BRA `(.L_x_99) ;  /* 0xfffffffc00e87947 */ /* 0x000fea000383ffff */
.L_x_84:
[----:B------:R-:W-:-:S06]  /*5410*/  UISETP.GE.AND UP1, UPT, UR10, 0x4, UPT ;  /* 0x000000040a00788c */ /* 0x000fcc000bf26270 */
[----:B------:R-:W-:-:S13]  /*5420*/  PLOP3.LUT P0, PT, PT, PT, UP1, 0x80, 0x8 ;  /* 0x000000000008781c */ /* 0x000fda0003f0f018 */
[----:B------:R-:W-:Y:S05]  /*5430*/  @!P0 EXIT ;  /* 0x000000000000894d */ /* 0x000fea0003800000 */
[----:B------:R-:W-:Y:S01]  /*5440*/  BAR.SYNC.DEFER_BLOCKING 0x6, 0xa0 ;  /* 0x0182800000007b1d */ /* 0x000fe20000010000 */
[C---:B------:R-:W-:Y:S01]  /*5450*/  IMAD.SHL.U32 R3, R81.reuse, 0x10, RZ ;  /* 0x0000001051037824 */ /* 0x040fe200078e00ff */
[C---:B------:R-:W-:Y:S01]  /*5460*/  SHF.L.U32 R33, R81.reuse, 0x10, RZ ;  /* 0x0000001051217819 */ /* 0x040fe200000006ff */
[C---:B------:R-:W-:Y:S01]  /*5470*/  IMAD.SHL.U32 R80, R81.reuse, 0x2, RZ ;  /* 0x0000000251507824 */ /* 0x040fe200078e00ff */
[----:B------:R-:W-:Y:S01]  /*5480*/  LOP3.LUT R82, R81, 0x60, RZ, 0xc0, !PT ;  /* 0x0000006051527812 */ /* 0x000fe200078ec0ff */
[----:B------:R-:W-:Y:S01]  /*5490*/  HFMA2 R77, -RZ, RZ, 0, 5.9604644775390625e-08 ;  /* 0x00000001ff4d7431 */ /* 0x000fe200000001ff */
[----:B------:R-:W-:Y:S02]  /*54a0*/  UMOV UR48, 0x400 ;  /* 0x0000040000307882 */ /* 0x000fe40000000000 */
[----:B------:R-:W1:Y:S01]  /*54b0*/  LDC R71, c[0x0][0x370] ;  /* 0x0000dc00ff477b82 */ /* 0x000e620000000800 */
[----:B------:R-:W-:Y:S01]  /*54c0*/  ULEA UR48, UR37, UR48, 0x18 ;  /* 0x0000003025307291 */ /* 0x000fe2000f8ec0ff */
[----:B------:R-:W-:Y:S01]  /*54d0*/  LOP3.LUT R5, R3, 0x60, RZ, 0xc0, !PT ;  /* 0x0000006003057812 */ /* 0x000fe200078ec0ff */
[----:B------:R-:W-:Y:S01]  /*54e0*/  HFMA2 R75, -RZ, RZ, 0, 0 ;  /* 0x00000000ff4b7431 */ /* 0x000fe200000001ff */
[----:B------:R-:W-:Y:S01]  /*54f0*/  LOP3.LUT R79, R81, 0x2, RZ, 0xc0, !PT ;  /* 0x00000002514f7812 */ /* 0x000fe200078ec0ff */
[----:B------:R-:W-:Y:S01]  /*5500*/  UIADD3 UR4, UPT, UPT, UR48, 0x200, URZ ;  /* 0x0000020030047890 */ /* 0x000fe2000fffe0ff */
[----:B------:R-:W-:Y:S01]  /*5510*/  LOP3.LUT R80, R5, 0xc, R80, 0xf8, !PT ;  /* 0x0000000c05507812 */ /* 0x000fe200078ef850 */
[----:B------:R-:W-:Y:S01]  /*5520*/  IMAD.MOV.U32 R30, RZ, RZ, RZ ;  /* 0x000000ffff1e7224 */ /* 0x000fe200078e00ff */
[----:B------:R-:W2:Y:S01]  /*5530*/  LDC R28, c[0x0][0xb0c] ;  /* 0x0002c300ff1c7b82 */ /* 0x000ea20000000800 */
[----:B------:R-:W-:Y:S01]  /*5540*/  LOP3.LUT R33, R33, 0x600000, RZ, 0xc0, !PT ;  /* 0x0060000021217812 */ /* 0x000fe200078ec0ff */
[----:B------:R-:W-:Y:S01]  /*5550*/  IMAD.MOV.U32 R85, RZ, RZ, RZ ;  /* 0x000000ffff557224 */ /* 0x000fe200078e00ff */
[----:B------:R-:W-:Y:S01]  /*5560*/  LOP3.LUT R80, R80, 0x790, R3, 0xf8, !PT ;  /* 0x0000079050507812 */ /* 0x000fe200078ef803 */
[----:B------:R-:W-:Y:S01]  /*5570*/  IMAD.U32 R73, RZ, RZ, UR4 ;  /* 0x00000004ff497e24 */ /* 0x000fe2000f8e00ff */
[----:B------:R-:W-:Y:S01]  /*5580*/  LOP3.LUT R81, R81, 0x4, RZ, 0xc0, !PT ;  /* 0x0000000451517812 */ /* 0x000fe200078ec0ff */
[----:B------:R-:W3:Y:S01]  /*5590*/  LDCU.64 UR52, c[0x0][0x348] ;  /* 0x00006900ff3477ac */ /* 0x000ee20008000a00 */
[----:B------:R-:W-:Y:S01]  /*55a0*/  MOV R76, RZ ;  /* 0x000000ff004c7202 */ /* 0x000fe20000000f00 */
[----:B------:R-:W4:Y:S01]  /*55b0*/  LDC R69, c[0x0][0xb20] ;  /* 0x0002c800ff457b82 */ /* 0x000f220000000800 */
[----:B------:R-:W3:Y:S01]  /*55c0*/  LDS R0, [UR48+0x130] ;  /* 0x00013030ff007984 */ /* 0x000ee20008000800 */
[----:B------:R-:W-:Y:S01]  /*55d0*/  IMAD R80, R80, 0x4, R73 ;  /* 0x0000000450507824 */ /* 0x000fe200078e0249 */
[----:B------:R-:W1:Y:S03]  /*55e0*/  LDCU.64 UR38, c[0x0][0x888] ;  /* 0x00011100ff2677ac */ /* 0x000e660008000a00 */
[--C-:B------:R-:W-:Y:S01]  /*55f0*/  IMAD R79, R79, -0x10, R80.reuse ;  /* 0xfffffff04f4f7824 */ /* 0x100fe200078e0250 */
[----:B------:R-:W1:Y:S01]  /*5600*/  LDCU.64 UR44, c[0x0][0x890] ;  /* 0x00011200ff2c77ac */ /* 0x000e620008000a00 */
[----:B------:R-:W1:Y:S01]  /*5610*/  LDC R27, c[0x0][0xb30] ;  /* 0x0002cc00ff1b7b82 */ /* 0x000e620000000800 */
[----:B------:R-:W-:Y:S01]  /*5620*/  IMAD R78, R81, -0x10, R80 ;  /* 0xfffffff0514e7824 */ /* 0x000fe200078e0250 */
[----:B------:R-:W-:Y:S01]  /*5630*/  UMOV UR49, URZ ;  /* 0x000000ff00317c82 */ /* 0x000fe20008000000 */
[----:B------:R-:W-:-:S05]  /*5640*/  UMOV UR51, URZ ;  /* 0x000000ff00337c82 */ /* 0x000fca0008000000 */
[----:B------:R-:W1:Y:S08]  /*5650*/  LDC.64 R64, c[0x0][0xb10] ;  /* 0x0002c400ff407b82 */ /* 0x000e700000000a00 */
[----:B------:R-:W1:Y:S08]  /*5660*/  LDC.64 R24, c[0x0][0xb18] ;  /* 0x0002c600ff187b82 */ /* 0x000e700000000a00 */
[----:B------:R-:W1:Y:S08]  /*5670*/  LDC.64 R22, c[0x0][0xb28] ;  /* 0x0002ca00ff167b82 */ /* 0x000e700000000a00 */
[----:B------:R-:W1:Y:S01]  /*5680*/  LDC.64 R62, c[0x0][0x8b0] ;  /* 0x00022c00ff3e7b82 */ /* 0x000e620000000a00 */
[----:B---3--:R-:W-:-:S07]  /*5690*/  IMAD.IADD R33, R0, 0x1, R33 ;  /* 0x0000000100217824 */ /* 0x008fce00078e0221 */
[----:B------:R-:W3:Y:S08]  /*56a0*/  LDC.64 R60, c[0x0][0x8a8] ;  /* 0x00022a00ff3c7b82 */ /* 0x000ef00000000a00 */
[----:B--2-4-:R-:W1:Y:S02]  /*56b0*/  LDC R70, c[0x0][0x374] ;  /* 0x0000dd00ff467b82 */ /* 0x014e640000000800 */
.L_x_143:
[----:B------:R-:W-:Y:S02]  /*56c0*/  LEA R0, R85, UR48, 0x3 ;  /* 0x0000003055007c11 */ /* 0x000fe4000f8e18ff */
[----:B------:R-:W-:Y:S02]  /*56d0*/  SHF.L.U32 R3, R75, 0x1f, RZ ;  /* 0x0000001f4b037819 */ /* 0x000fe400000006ff */
[----:B-1----:R-:W-:Y:S02]  /*56e0*/  LEA R16, R85, UR48, 0x4 ;  /* 0x0000003055107c11 */ /* 0x002fe4000f8e20ff */
[----:B------:R-:W2:Y:S02]  /*56f0*/  SYNCS.PHASECHK.TRANS64.TRYWAIT P0, [R0+URZ+0x80], R3 ;  /* 0x00008003000075a7 */ /* 0x000ea400080011ff */
[----:B--23--:R-:W-:Y:S05]  /*5700*/  @!P0 BRA `(.L_x_100) ;  /* 0x0000003c00a88947 */ /* 0x00cfea0003800000 */
.L_x_192:
[----:B------:R-:W4:Y:S01]  /*5710*/  LDC.64 R12, c[0x0][0xb10] ;  /* 0x0002c400ff0c7b82 */ /* 0x000f220000000a00 */
[----:B------:R-:W3:Y:S01]  /*5720*/  LDS.128 R16, [R16+0x110] ;  /* 0x0001100010107984 */ /* 0x000ee20000000c00 */
[----:B-1----:R-:W-:Y:S01]  /*5730*/  ISETP.NE.AND P1, PT, R27, 0x1, PT ;  /* 0x000000011b00780c */ /* 0x002fe20003f25270 */
[----:B--2---:R-:W-:Y:S01]  /*5740*/  VIADD R0, R0, 0x90 ;  /* 0x0000009000007836 */ /* 0x004fe20000000000 */
[----:B------:R-:W-:Y:S04]  /*5750*/  ISETP.GE.AND P0, PT, R26, 0x1, PT ;  /* 0x000000011a00780c */ /* 0x000fe80003f06270 */
[----:B------:R-:W1:Y:S01]  /*5760*/  LDC.64 R10, c[0x0][0xb18] ;  /* 0x0002c600ff0a7b82 */ /* 0x000e620000000a00 */
[----:B------:R-:W-:Y:S01]  /*5770*/  PRMT R0, RZ, 0x654, R0 ;  /* 0x00000654ff007816 */ /* 0x000fe20000000000 */
[----:B------:R-:W-:Y:S01]  /*5780*/  @!PT LDS RZ, [RZ] ;  /* 0x00000000fffff984 */ /* 0x000fe20000000800 */
[----:B------:R-:W-:Y:S01]  /*5790*/  @!PT LDS RZ, [RZ] ;  /* 0x00000000fffff984 */ /* 0x000fe20000000800 */
[----:B------:R-:W-:Y:S01]  /*57a0*/  @!PT LDS RZ, [RZ] ;  /* 0x00000000fffff984 */ /* 0x000fe20000000800 */
[----:B------:R-:W-:Y:S01]  /*57b0*/  @!PT LDS RZ, [RZ] ;  /* 0x00000000fffff984 */ /* 0x000fe20000000800 */
[----:B------:R2:W-:Y:S06]  /*57c0*/  MEMBAR.ALL.CTA ;  /* 0x0000000000007992 */ /* 0x0005ec0000008000 */
[----:B--2---:R-:W2:Y:S01]  /*57d0*/  FENCE.VIEW.ASYNC.S ;  /* 0x00000000000073c6 */ /* 0x004ea20000000000 */
[----:B------:R-:W1:Y:S08]  /*57e0*/  @!P1 LDC R14, c[0x0][0xb20] ;  /* 0x0002c800ff0e9b82 */ /* 0x000e700000000800 */
[----:B------:R-:W1:Y:S01]  /*57f0*/  @!P1 LDC R9, c[0x0][0xb0c] ;  /* 0x0002c300ff099b82 */ /* 0x000e620000000800 */
[----:B--2---:R2:W-:Y:S01]  /*5800*/  SYNCS.ARRIVE.TRANS64.RED.A1T0 RZ, [R0+URZ], RZ ;  /* 0x000000ff00ff79a7 */ /* 0x0045e200081004ff */
[----:B---3--:R-:W-:Y:S04]  /*5810*/  LOP3.LUT P4, RZ, R18, 0x1, RZ, 0xc0, !PT ;  /* 0x0000000112ff7812 */ /* 0x008fe8000788c0ff */
[----:B------:R-:W-:Y:S09]  /*5820*/  P2R R83, PR, RZ, 0x10 ;  /* 0x00000010ff537803 */ /* 0x000ff20000000000 */
[----:B------:R-:W-:Y:S02]  /*5830*/  @P4 MOV R31, R16 ;  /* 0x00000010001f4202 */ /* 0x000fe40000000f00 */
[----:B------:R-:W-:Y:S01]  /*5840*/  @P4 LOP3.LUT R29, R17, 0xffff, RZ, 0xc0, !PT ;  /* 0x0000ffff111d4812 */ /* 0x000fe200078ec0ff */
[----:B--2-4-:R-:W-:Y:S06]  /*5850*/  @!P0 BRA `(.L_x_101) ;  /* 0x0000000000a48947 */ /* 0x014fec0003800000 */
[----:B------:R-:W-:Y:S01]  /*5860*/  IMAD.HI.U32 R36, R70, R25, RZ ;  /* 0x0000001946247227 */ /* 0x000fe200078e00ff */
[----:B------:R-:W-:Y:S02]  /*5870*/  ISETP.NE.AND P0, PT, R24, 0x1, PT ;  /* 0x000000011800780c */ /* 0x000fe40003f05270 */
[----:B------:R-:W-:Y:S01]  /*5880*/  ISETP.NE.AND P2, PT, R26, 0x1, PT ;  /* 0x000000011a00780c */ /* 0x000fe20003f45270 */
[-C--:B------:R-:W-:Y:S01]  /*5890*/  IMAD.HI.U32 R34, R71, R64.reuse, RZ ;  /* 0x0000004047227227 */ /* 0x080fe200078e00ff */
[----:B------:R-:W-:Y:S02]  /*58a0*/  SHF.R.U32.HI R37, RZ, R69, R36 ;  /* 0x00000045ff257219 */ /* 0x000fe40000011624 */
[----:B------:R-:W-:Y:S01]  /*58b0*/  ISETP.NE.AND P3, PT, R28, 0x1, PT ;  /* 0x000000011c00780c */ /* 0x000fe20003f65270 */
[----:B------:R-:W-:Y:S01]  /*58c0*/  IMAD.HI.U32 R40, R29, R25, RZ ;  /* 0x000000191d287227 */ /* 0x000fe200078e00ff */
[----:B------:R-:W-:Y:S02]  /*58d0*/  SHF.R.U32.HI R34, RZ, R65, R34 ;  /* 0x00000041ff227219 */ /* 0x000fe40000011622 */
[----:B------:R-:W-:Y:S01]  /*58e0*/  SEL R3, R70, R37, !P0 ;  /* 0x0000002546037207 */ /* 0x000fe20004000000 */
[----:B------:R-:W-:Y:S01]  /*58f0*/  IMAD.HI.U32 R38, R31, R64, RZ ;  /* 0x000000401f267227 */ /* 0x000fe200078e00ff */
[----:B------:R-:W-:Y:S03]  /*5900*/  SEL R7, R71, R34, !P3 ;  /* 0x0000002247077207 */ /* 0x000fe60005800000 */
[-C--:B------:R-:W-:Y:S01]  /*5910*/  IMAD.HI.U32 R34, R3, R22.reuse, RZ ;  /* 0x0000001603227227 */ /* 0x080fe200078e00ff */
[----:B------:R-:W-:Y:S03]  /*5920*/  SHF.R.U32.HI R38, RZ, R65, R38 ;  /* 0x00000041ff267219 */ /* 0x000fe60000011626 */
[----:B------:R-:W-:Y:S01]  /*5930*/  IMAD.HI.U32 R36, R7, R22, RZ ;  /* 0x0000001607247227 */ /* 0x000fe200078e00ff */
[----:B------:R-:W-:Y:S02]  /*5940*/  @P2 SHF.R.U32.HI R3, RZ, R23, R34 ;  /* 0x00000017ff032219 */ /* 0x000fe40000011622 */
[----:B------:R-:W-:Y:S02]  /*5950*/  SHF.R.U32.HI R34, RZ, R69, R40 ;  /* 0x00000045ff227219 */ /* 0x000fe40000011628 */
[----:B------:R-:W-:Y:S01]  /*5960*/  @P2 SHF.R.U32.HI R7, RZ, R23, R36 ;  /* 0x00000017ff072219 */ /* 0x000fe20000011624 */
[C---:B------:R-:W-:Y:S01]  /*5970*/  IMAD R2, R26.reuse, R3, RZ ;  /* 0x000000031a027224 */ /* 0x040fe200078e02ff */
[----:B------:R-:W-:Y:S02]  /*5980*/  SEL R5, R29, R34, !P0 ;  /* 0x000000221d057207 */ /* 0x000fe40004000000 */
[----:B------:R-:W-:Y:S01]  /*5990*/  SEL R3, R31, R38, !P3 ;  /* 0x000000261f037207 */ /* 0x000fe20005800000 */
[----:B------:R-:W-:Y:S01]  /*59a0*/  IMAD R4, R26, R7, RZ ;  /* 0x000000071a047224 */ /* 0x000fe200078e02ff */
[C---:B------:R-:W-:Y:S01]  /*59b0*/  ISETP.GE.AND P0, PT, R5.reuse, R2, PT ;  /* 0x000000020500720c */ /* 0x040fe20003f06270 */
[----:B------:R-:W-:Y:S03]  /*59c0*/  IMAD.HI.U32 R6, R5, R22, RZ ;  /* 0x0000001605067227 */ /* 0x000fe600078e00ff */
[----:B------:R-:W-:Y:S01]  /*59d0*/  ISETP.GE.OR P0, PT, R3, R4, P0 ;  /* 0x000000040300720c */ /* 0x000fe20000706670 */
[----:B------:R-:W-:Y:S01]  /*59e0*/  IMAD.MOV R4, RZ, RZ, -R3 ;  /* 0x000000ffff047224 */ /* 0x000fe200078e0a03 */
[-C--:B------:R-:W-:Y:S03]  /*59f0*/  SHF.R.U32.HI R6, RZ, R23.reuse, R6 ;  /* 0x00000017ff067219 */ /* 0x080fe60000011606 */
[----:B------:R-:W-:Y:S01]  /*5a00*/  IMAD R31, R28, R4, R31 ;  /* 0x000000041c1f7224 */ /* 0x000fe200078e021f */
[----:B------:R-:W-:Y:S05]  /*5a10*/  SEL R15, R5, R6, !P2 ;  /* 0x00000006050f7207 */ /* 0x000fea0005000000 */
[----:B------:R-:W-:Y:S02]  /*5a20*/  IMAD.MOV R6, RZ, RZ, -R15 ;  /* 0x000000ffff067224 */ /* 0x000fe400078e0a0f */
[C---:B------:R-:W-:Y:S04]  /*5a30*/  @!P0 IMAD.HI.U32 R2, R3.reuse, R22, RZ ;  /* 0x0000001603028227 */ /* 0x040fe800078e00ff */
[----:B------:R-:W-:Y:S01]  /*5a40*/  IMAD R6, R26, R6, R5 ;  /* 0x000000061a067224 */ /* 0x000fe200078e0205 */
[----:B------:R-:W-:Y:S04]  /*5a50*/  @!P0 SHF.R.U32.HI R2, RZ, R23, R2 ;  /* 0x00000017ff028219 */ /* 0x000fe80000011602 */
[----:B------:R-:W-:Y:S02]  /*5a60*/  @!P0 SEL R0, R3, R2, !P2 ;  /* 0x0000000203008207 */ /* 0x000fe40005000000 */
[----:B------:R-:W-:Y:S02]  /*5a70*/  IADD3 R2, PT, PT, -R5, RZ, RZ ;  /* 0x000000ff05027210 */ /* 0x000fe40007ffe1ff */
[----:B------:R-:W-:Y:S01]  /*5a80*/  @!P0 IADD3 R8, PT, PT, R15, -R0, RZ ;  /* 0x800000000f088210 */ /* 0x000fe20007ffe0ff */
[----:B------:R-:W-:Y:S02]  /*5a90*/  @!P0 IMAD R0, R7, R6, R0 ;  /* 0x0000000607008224 */ /* 0x000fe400078e0200 */
[----:B------:R-:W-:Y:S02]  /*5aa0*/  IMAD R29, R24, R2, R29 ;  /* 0x00000002181d7224 */ /* 0x000fe400078e021d */
[----:B------:R-:W-:Y:S02]  /*5ab0*/  @!P0 IMAD R5, R8, R26, R3 ;  /* 0x0000001a08058224 */ /* 0x000fe400078e0203 */
[----:B------:R-:W-:Y:S04]  /*5ac0*/  @!P0 IMAD.MOV.U32 R3, RZ, RZ, R0 ;  /* 0x000000ffff038224 */ /* 0x000fe800078e0000 */
[----:B------:R-:W-:Y:S02]  /*5ad0*/  IMAD R31, R3, R28, R31 ;  /* 0x0000001c031f7224 */ /* 0x000fe400078e021f */
[----:B------:R-:W-:Y:S07]  /*5ae0*/  IMAD R29, R5, R24, R29 ;  /* 0x00000018051d7224 */ /* 0x000fee00078e021d */
.L_x_101:
[----:B-1----:R-:W-:Y:S01]  /*5af0*/  @!P1 ISETP.NE.AND P0, PT, R10, 0x1, PT ;  /* 0x000000010a00980c */ /* 0x002fe20003f05270 */
[----:B------:R-:W-:Y:S01]  /*5b00*/  @!P1 IMAD.HI.U32 R3, R29, R11, RZ ;  /* 0x0000000b1d039227 */ /* 0x000fe200078e00ff */
[----:B------:R-:W-:Y:S01]  /*5b10*/  R2UR UR42, R21 ;  /* 0x00000000152a72ca */ /* 0x000fe200000e0000 */
[----:B------:R-:W-:Y:S01]  /*5b20*/  BSSY.RECONVERGENT B6, `(.L_x_102) ;  /* 0x0000031000067945 */ /* 0x000fe20003800200 */
[----:B------:R-:W-:Y:S01]  /*5b30*/  R2UR UR41, R20 ;  /* 0x00000000142972ca */ /* 0x000fe200000e0000 */
[----:B------:R-:W-:Y:S01]  /*5b40*/  @!P1 IMAD.HI.U32 R0, R31, R12, RZ ;  /* 0x0000000c1f009227 */ /* 0x000fe200078e00ff */
[----:B------:R-:W-:Y:S02]  /*5b50*/  @!P1 SHF.R.U32.HI R2, RZ, R14, R3 ;  /* 0x0000000eff029219 */ /* 0x000fe40000011603 */
[----:B------:R-:W-:Y:S01]  /*5b60*/  @!P1 ISETP.NE.AND P2, PT, R9, 0x1, PT ;  /* 0x000000010900980c */ /* 0x000fe20003f45270 */
[----:B------:R-:W-:Y:S01]  /*5b70*/  VIADD R85, R85, 0x1 ;  /* 0x0000000155557836 */ /* 0x000fe20000000000 */
[----:B------:R-:W-:Y:S02]  /*5b80*/  @!P1 SEL R2, R29, R2, !P0 ;  /* 0x000000021d029207 */ /* 0x000fe40004000000 */
[----:B------:R-:W-:Y:S02]  /*5b90*/  @!P1 SHF.R.U32.HI R0, RZ, R13, R0 ;  /* 0x0000000dff009219 */ /* 0x000fe40000011600 */
[----:B------:R-:W-:Y:S01]  /*5ba0*/  LOP3.LUT P0, RZ, R73, 0x1b0, RZ, 0xc0, !PT ;  /* 0x000001b049ff7812 */ /* 0x000fe2000780c0ff */
[----:B------:R-:W-:Y:S01]  /*5bb0*/  USHF.L.U32 UR42, UR42, 0x7, URZ ;  /* 0x000000072a2a7899 */ /* 0x000fe200080006ff */
[----:B------:R-:W-:Y:S01]  /*5bc0*/  @!P1 SEL R3, R31, R0, !P2 ;  /* 0x000000001f039207 */ /* 0x000fe20005000000 */
[----:B------:R-:W-:Y:S01]  /*5bd0*/  USHF.L.U32 UR41, UR41, 0x6, URZ ;  /* 0x0000000629297899 */ /* 0x000fe200080006ff */
[----:B------:R-:W-:Y:S03]  /*5be0*/  @P4 SHF.R.U32.HI R74, RZ, 0x10, R17 ;  /* 0x00000010ff4a4819 */ /* 0x000fe60000011611 */
[----:B------:R-:W-:Y:S02]  /*5bf0*/  @!P1 IMAD.IADD R0, R2, 0x1, -R3 ;  /* 0x0000000102009824 */ /* 0x000fe400078e0a03 */
[----:B------:R-:W-:Y:S02]  /*5c00*/  @!P1 IMAD.IADD R2, R3, 0x1, -R2 ;  /* 0x0000000103029824 */ /* 0x000fe400078e0a02 */
[----:B------:R-:W-:Y:S02]  /*5c10*/  @!P1 IMAD R31, R0, R9, R31 ;  /* 0x00000009001f9224 */ /* 0x000fe400078e021f */
[----:B------:R-:W-:Y:S01]  /*5c20*/  @!P1 IMAD R29, R2, R10, R29 ;  /* 0x0000000a021d9224 */ /* 0x000fe200078e021d */
[----:B------:R-:W-:Y:S06]  /*5c30*/  @!P0 BRA `(.L_x_103) ;  /* 0x00000000007c8947 */ /* 0x000fec0003800000 */
[----:B------:R-:W1:Y:S01]  /*5c40*/  LDCU.64 UR8, c[0x4][0x80] ;  /* 0x01001000ff0877ac */ /* 0x000e620008000a00 */
[----:B------:R-:W-:Y:S01]  /*5c50*/  MOV R2, 0x0 ;  /* 0x0000000000027802 */ /* 0x000fe20000000f00 */
[----:B------:R-:W-:Y:S02]  /*5c60*/  HFMA2 R12, -RZ, RZ, 0, 5.9604644775390625e-08 ;  /* 0x00000001ff0c7431 */ /* 0x000fe400000001ff */
[----:B------:R-:W-:Y:S01]  /*5c70*/  IMAD.MOV.U32 R8, RZ, RZ, 0x70 ;  /* 0x00000070ff087424 */ /* 0x000fe200078e00ff */
[----:B------:R2:W3:Y:S01]  /*5c80*/  LDC.64 R14, c[0x4][R2] ;  /* 0x01000000020e7b82 */ /* 0x0004e20000000a00 */
[----:B------:R-:W4:Y:S01]  /*5c90*/  LDCU.64 UR6, c[0x4][0x88] ;  /* 0x01001100ff0677ac */ /* 0x000f220008000a00 */
[----:B------:R-:W-:Y:S01]  /*5ca0*/  IMAD.MOV.U32 R13, RZ, RZ, RZ ;  /* 0x000000ffff0d7224 */ /* 0x000fe200078e00ff */
[----:B------:R-:W2:Y:S01]  /*5cb0*/  LDCU.64 UR4, c[0x4][0x8] ;  /* 0x01000100ff0477ac */ /* 0x000ea20008000a00 */
[----:B-1----:R-:W-:Y:S01]  /*5cc0*/  MOV R5, UR9 ;  /* 0x0000000900057c02 */ /* 0x002fe20008000f00 */
[----:B------:R-:W-:Y:S01]  /*5cd0*/  IMAD.U32 R4, RZ, RZ, UR8 ;  /* 0x00000008ff047e24 */ /* 0x000fe2000f8e00ff */
[----:B----4-:R-:W-:Y:S01]  /*5ce0*/  MOV R7, UR7 ;  /* 0x0000000700077c02 */ /* 0x010fe20008000f00 */
[----:B------:R-:W-:Y:S01]  /*5cf0*/  IMAD.U32 R6, RZ, RZ, UR6 ;  /* 0x00000006ff067e24 */ /* 0x000fe2000f8e00ff */
[----:B--2---:R-:W-:Y:S01]  /*5d00*/  MOV R11, UR5 ;  /* 0x00000005000b7c02 */ /* 0x004fe20008000f00 */
[----:B------:R-:W-:Y:S02]  /*5d10*/  IMAD.U32 R10, RZ, RZ, UR4 ;  /* 0x00000004ff0a7e24 */ /* 0x000fe4000f8e00ff */
[----:B------:R-:W-:Y:S07]  /*5d20*/  LEPC R20, `(.L_x_104) ;  /* 0x000000001014794e */ /* 0x000fee0000000000 */
[----:B---3-5:R-:W-:Y:S05]  /*5d30*/  CALL.ABS.NOINC R14 ;  /* 0x000000000e007343 */ /* 0x028fea0003c00000 */
.L_x_104:
[----:B------:R-:W1:Y:S01]  /*5d40*/  LDCU.64 UR8, c[0x4][0x80] ;  /* 0x01001000ff0877ac */ /* 0x000e620008000a00 */
[----:B------:R-:W2:Y:S01]  /*5d50*/  LDC.64 R2, c[0x4][R2] ;  /* 0x0100000002027b82 */ /* 0x000ea20000000a00 */
[----:B------:R-:W-:Y:S02]  /*5d60*/  HFMA2 R12, -RZ, RZ, 0, 5.9604644775390625e-08 ;  /* 0x00000001ff0c7431 */ /* 0x000fe400000001ff */
[----:B------:R-:W-:Y:S02]  /*5d70*/  IMAD.MOV.U32 R8, RZ, RZ, 0x70 ;  /* 0x00000070ff087424 */ /* 0x000fe400078e00ff */
[----:B------:R-:W-:Y:S01]  /*5d80*/  IMAD.MOV.U32 R13, RZ, RZ, RZ ;  /* 0x000000ffff0d7224 */ /* 0x000fe200078e00ff */
[----:B------:R-:W3:Y:S01]  /*5d90*/  LDCU.64 UR6, c[0x4][0x88] ;  /* 0x01001100ff0677ac */ /* 0x000ee20008000a00 */
[----:B------:R-:W4:Y:S01]  /*5da0*/  LDCU.64 UR4, c[0x4][0x8] ;  /* 0x01000100ff0477ac */ /* 0x000f220008000a00 */
[----:B-1----:R-:W-:Y:S02]  /*5db0*/  MOV R4, UR8 ;  /* 0x0000000800047c02 */ /* 0x002fe40008000f00 */
[----:B------:R-:W-:Y:S02]  /*5dc0*/  MOV R5, UR9 ;  /* 0x0000000900057c02 */ /* 0x000fe40008000f00 */
[----:B---3--:R-:W-:Y:S01]  /*5dd0*/  MOV R7, UR7 ;  /* 0x0000000700077c02 */ /* 0x008fe20008000f00 */
[----:B------:R-:W-:Y:S01]  /*5de0*/  IMAD.U32 R6, RZ, RZ, UR6 ;  /* 0x00000006ff067e24 */ /* 0x000fe2000f8e00ff */
[----:B----4-:R-:W-:Y:S01]  /*5df0*/  MOV R11, UR5 ;  /* 0x00000005000b7c02 */ /* 0x010fe20008000f00 */
[----:B------:R-:W-:Y:S02]  /*5e00*/  IMAD.U32 R10, RZ, RZ, UR4 ;  /* 0x00000004ff0a7e24 */ /* 0x000fe4000f8e00ff */
[----:B------:R-:W-:Y:S07]  /*5e10*/  LEPC R20, `(.L_x_103) ;  /* 0x000000001014794e */ /* 0x000fee0000000000 */
[----:B--2---:R-:W-:Y:S05]  /*5e20*/  CALL.ABS.NOINC R2 ;  /* 0x0000000002007343 */ /* 0x004fea0003c00000 */
.L_x_103:
[----:B------:R-:W-:Y:S05]  /*5e30*/  BSYNC.RECONVERGENT B6 ;  /* 0x0000000000067941 */ /* 0x000fea0003800200 */
.L_x_102:
[----:B------:R-:W-:Y:S01]  /*5e40*/  ISETP.NE.U32.AND P4, PT, R62, RZ, PT ;  /* 0x000000ff3e00720c */ /* 0x000fe20003f85070 */
[----:B------:R-:W-:Y:S01]  /*5e50*/  UISETP.NE.AND UP2, UPT, UR50, URZ, UPT ;  /* 0x000000ff3200728c */ /* 0x000fe2000bf45270 */
[----:B------:R-:W-:Y:S01]  /*5e60*/  ISETP.NE.U32.AND P2, PT, RZ, UR38, PT ;  /* 0x00000026ff007c0c */ /* 0x000fe2000bf45070 */
[----:B------:R-:W-:Y:S01]  /*5e70*/  UISETP.NE.U32.AND UP1, UPT, UR44, URZ, UPT ;  /* 0x000000ff2c00728c */ /* 0x000fe2000bf25070 */
[----:B------:R-:W-:Y:S01]  /*5e80*/  ISETP.NE.AND.EX P4, PT, R63, RZ, PT, P4 ;  /* 0x000000ff3f00720c */ /* 0x000fe20003f85340 */
[----:B------:R-:W-:Y:S01]  /*5e90*/  UPLOP3.LUT UP0, UPT, UPT, UPT, UPT, 0x40, 0x4 ;  /* 0x000000000004789c */ /* 0x000fe20003f0e870 */
[----:B------:R-:W-:Y:S01]  /*5ea0*/  ISETP.NE.AND.EX P2, PT, RZ, UR39, PT, P2 ;  /* 0x00000027ff007c0c */ /* 0x000fe2000bf45320 */
[----:B------:R-:W-:Y:S01]  /*5eb0*/  UISETP.NE.AND.EX UP1, UPT, UR45, URZ, UPT, UP1 ;  /* 0x000000ff2d00728c */ /* 0x000fe2000bf25310 */
[----:B------:R-:W-:Y:S04]  /*5ec0*/  PLOP3.LUT P1, PT, PT, PT, UP2, 0x80, 0x8 ;  /* 0x000000000008781c */ /* 0x000fe80003f2f028 */
[----:B------:R-:W-:Y:S06]  /*5ed0*/  @UP2 UPLOP3.LUT UP0, UPT, UPT, UPT, UP1, 0x80, 0x8 ;  /* 0x000000000008289c */ /* 0x000fec0003f0f010 */
[----:B------:R-:W-:Y:S01]  /*5ee0*/  PLOP3.LUT P0, PT, PT, PT, UP0, 0x80, 0x8 ;  /* 0x000000000008781c */ /* 0x000fe20003f0f008 */
[----:B------:R-:W-:Y:S01]  /*5ef0*/  @!UPT UIADD3 URZ, UPT, UPT, URZ, URZ, URZ ;  /* 0x000000fffffff290 */ /* 0x000fe2000fffe0ff */
[----:B------:R-:W-:Y:S11]  /*5f00*/  BRA.U !UP1, `(.L_x_105) ;  /* 0x0000000109387547 */ /* 0x000ff6000b800000 */
[----:B------:R-:W-:Y:S01]  /*5f10*/  UISETP.NE.U32.AND UP0, UPT, UR38, URZ, UPT ;  /* 0x000000ff2600728c */ /* 0x000fe2000bf05070 */
[----:B------:R-:W-:Y:S02]  /*5f20*/  HFMA2 R0, -RZ, RZ, 0, 5.9604644775390625e-08 ;  /* 0x00000001ff007431 */ /* 0x000fe400000001ff */
[----:B------:R-:W-:Y:S01]  /*5f30*/  IMAD.MOV.U32 R67, RZ, RZ, 0x1 ;  /* 0x00000001ff437424 */ /* 0x000fe200078e00ff */
[----:B------:R-:W-:Y:S06]  /*5f40*/  UISETP.NE.AND.EX UP0, UPT, UR39, URZ, UPT, UP0 ;  /* 0x000000ff2700728c */ /* 0x000fec000bf05300 */
[----:B------:R-:W-:Y:S05]  /*5f50*/  PLOP3.LUT P3, PT, PT, PT, UP0, 0x80, 0x8 ;  /* 0x000000000008781c */ /* 0x000fea0003f6f008 */
[----:B------:R-:W1:Y:S01]  /*5f60*/  @UP0 LDCU.64 UR6, c[0x0][0x888] ;  /* 0x00011100ff0607ac */ /* 0x000e620008000a00 */
[----:B------:R-:W-:Y:S07]  /*5f70*/  @UP0 UIMAD UR4, UR36, UR44, URZ ;  /* 0x0000002c240402a4 */ /* 0x000fee000f8e02ff */
[----:B------:R-:W-:Y:S01]  /*5f80*/  @!P3 PRMT R67, R0, 0x7610, R67 ;  /* 0x000076100043b816 */ /* 0x000fe20000000043 */
[----:B-1----:R-:W-:Y:S03]  /*5f90*/  @UP0 UIMAD.WIDE UR6, UR4, 0x4, UR6 ;  /* 0x00000004040608a5 */ /* 0x002fe6000f8e0206 */
[----:B------:R-:W1:Y:S03]  /*5fa0*/  @!UP0 LDCU UR4, c[0x0][0x880] ;  /* 0x00011000ff0487ac */ /* 0x000e660008000800 */
[----:B------:R-:W-:Y:S01]  /*5fb0*/  IMAD.U32 R2, RZ, RZ, UR6 ;  /* 0x00000006ff027e24 */ /* 0x000fe2000f8e00ff */
[----:B------:R-:W-:Y:S05]  /*5fc0*/  MOV R3, UR7 ;  /* 0x0000000700037c02 */ /* 0x000fea0008000f00 */
[----:B-----5:R2:W5:Y:S02]  /*5fd0*/  @P3 LDG.E R35, desc[UR46][R2.64] ;  /* 0x0000002e02233981 */ /* 0x020564000c1e1900 */
[----:B-12---:R-:W-:Y:S02]  /*5fe0*/  @!P3 IMAD.U32 R35, RZ, RZ, UR4 ;  /* 0x00000004ff23be24 */ /* 0x006fe4000f8e00ff */
.L_x_105:
[----:B------:R-:W-:Y:S05]  /*5ff0*/  @!P4 BRA `(.L_x_106) ;  /* 0x000000000020c947 */ /* 0x000fea0003800000 */
[----:B------:R-:W-:Y:S04]  /*6000*/  ISETP.NE.U32.AND P3, PT, R60, RZ, PT ;  /* 0x000000ff3c00720c */ /* 0x000fe80003f65070 */
[----:B------:R-:W-:Y:S11]  /*6010*/  ISETP.NE.AND.EX P3, PT, R61, RZ, PT, P3 ;  /* 0x000000ff3d00720c */ /* 0x000ff60003f65330 */
[----:B------:R-:W-:Y:S02]  /*6020*/  @!UPT UIADD3 URZ, UPT, UPT, URZ, URZ, URZ ;  /* 0x000000fffffff290 */ /* 0x000fe4000fffe0ff */
[----:B------:R-:W1:Y:S01]  /*6030*/  @P3 LDC.64 R2, c[0x0][0x8a8] ;  /* 0x00022a00ff023b82 */ /* 0x000e620000000a00 */
[----:B------:R-:W-:Y:S04]  /*6040*/  @P3 IMAD R0, R62, UR36, RZ ;  /* 0x000000243e003c24 */ /* 0x000fe8000f8e02ff */
[----:B-1----:R-:W-:Y:S05]  /*6050*/  @P3 IMAD.WIDE R2, R0, 0x4, R2 ;  /* 0x0000000400023825 */ /* 0x002fea00078e0202 */
[----:B-----5:R1:W5:Y:S02]  /*6060*/  @P3 LDG.E R32, desc[UR46][R2.64] ;  /* 0x0000002e02203981 */ /* 0x020364000c1e1900 */
[----:B-1----:R-:W2:Y:S02]  /*6070*/  @!P3 LDC R32, c[0x0][0x8a0] ;  /* 0x00022800ff20bb82 */ /* 0x002ea40000000800 */
.L_x_106:
[----:B-----5:R-:W-:Y:S01]  /*6080*/  FSETP.NEU.AND P3, PT, R35, RZ, PT ;  /* 0x000000ff2300720b */ /* 0x020fe20003f6d000 */
[----:B------:R-:W-:Y:S01]  /*6090*/  BSSY B1, `(.L_x_107) ;  /* 0x0000039000017945 */ /* 0x000fe20003800000 */
[----:B------:R-:W-:Y:S01]  /*60a0*/  SEL R5, RZ, 0xffffffff, P2 ;  /* 0xffffffffff057807 */ /* 0x000fe20001000000 */
[----:B------:R-:W-:Y:S01]  /*60b0*/  IMAD.MOV.U32 R89, RZ, RZ, 0x1 ;  /* 0x00000001ff597424 */ /* 0x000fe200078e00ff */
[----:B------:R-:W-:Y:S01]  /*60c0*/  @P1 LOP3.LUT P2, RZ, R67, 0xff, RZ, 0xc0, !PT ;  /* 0x000000ff43ff1812 */ /* 0x000fe2000784c0ff */
[C---:B------:R-:W-:Y:S01]  /*60d0*/  IMAD R34, R30.reuse, 0x40, R33 ;  /* 0x000000401e227824 */ /* 0x040fe200078e0221 */
[----:B------:R-:W-:Y:S01]  /*60e0*/  @P1 SEL R0, RZ, 0xffffffff, P3 ;  /* 0xffffffffff001807 */ /* 0x000fe20001800000 */
[----:B------:R-:W-:Y:S01]  /*60f0*/  IMAD R86, R81, -0x10, R79 ;  /* 0xfffffff051567824 */ /* 0x000fe200078e024f */
[----:B------:R-:W-:Y:S01]  /*6100*/  LOP3.LUT R77, R77, 0x1, RZ, 0x3c, !PT ;  /* 0x000000014d4d7812 */ /* 0x000fe200078e3cff */
[----:B------:R-:W-:Y:S01]  /*6110*/  IMAD.MOV.U32 R43, RZ, RZ, RZ ;  /* 0x000000ffff2b7224 */ /* 0x000fe200078e00ff */
[----:B------:R-:W-:Y:S02]  /*6120*/  @P0 SEL R0, R5, R0, !P2 ;  /* 0x0000000005000207 */ /* 0x000fe40005000000 */
[----:B------:R-:W-:Y:S02]  /*6130*/  CS2R R46, SRZ ;  /* 0x00000000002e7805 */ /* 0x000fe4000001ff00 */
[----:B------:R-:W-:Y:S02]  /*6140*/  LEA R88, R30, UR48, 0x3 ;  /* 0x000000301e587c11 */ /* 0x000fe4000f8e18ff */
[----:B------:R-:W-:Y:S02]  /*6150*/  CS2R R44, SRZ ;  /* 0x00000000002c7805 */ /* 0x000fe4000001ff00 */
[----:B------:R-:W-:Y:S02]  /*6160*/  @P1 LOP3.LUT R0, R0, 0x1, RZ, 0xc0, !PT ;  /* 0x0000000100001812 */ /* 0x000fe400078ec0ff */
[----:B------:R-:W-:Y:S02]  /*6170*/  CS2R R50, SRZ ;  /* 0x0000000000327805 */ /* 0x000fe4000001ff00 */
[----:B------:R-:W-:Y:S02]  /*6180*/  SHF.L.U32 R3, R76, 0x1f, RZ ;  /* 0x0000001f4c037819 */ /* 0x000fe400000006ff */
[----:B------:R-:W-:Y:S02]  /*6190*/  CS2R R48, SRZ ;  /* 0x0000000000307805 */ /* 0x000fe4000001ff00 */
[----:B------:R-:W-:Y:S02]  /*61a0*/  ISETP.NE.U32.OR P5, PT, R0, 0x1, !P1 ;  /* 0x000000010000780c */ /* 0x000fe40004fa5470 */
[----:B------:R-:W-:Y:S02]  /*61b0*/  CS2R R54, SRZ ;  /* 0x0000000000367805 */ /* 0x000fe4000001ff00 */
[----:B------:R-:W-:Y:S02]  /*61c0*/  PLOP3.LUT P2, PT, PT, PT, UP1, 0x80, 0x8 ;  /* 0x000000000008781c */ /* 0x000fe40003f4f018 */
[----:B------:R-:W-:Y:S02]  /*61d0*/  CS2R R52, SRZ ;  /* 0x0000000000347805 */ /* 0x000fe4000001ff00 */
[----:B------:R-:W-:Y:S02]  /*61e0*/  LOP3.LUT P4, R84, R67, 0xff, RZ, 0xc0, !PT ;  /* 0x000000ff43547812 */ /* 0x000fe4000788c0ff */
[----:B------:R-:W-:Y:S02]  /*61f0*/  CS2R R58, SRZ ;  /* 0x00000000003a7805 */ /* 0x000fe4000001ff00 */
[----:B------:R-:W-:Y:S02]  /*6200*/  SEL R0, RZ, 0xffffffff, P3 ;  /* 0xffffffffff007807 */ /* 0x000fe40001800000 */
[----:B------:R-:W-:Y:S02]  /*6210*/  CS2R R56, SRZ ;  /* 0x0000000000387805 */ /* 0x000fe4000001ff00 */
[----:B------:R-:W-:Y:S02]  /*6220*/  P2R R87, PR, RZ, 0x20 ;  /* 0x00000020ff577803 */ /* 0x000fe40000000000 */
[----:B------:R-:W-:Y:S02]  /*6230*/  @P5 SHF.L.U32 R2, R77, 0x1f, RZ ;  /* 0x0000001f4d025819 */ /* 0x000fe400000006ff */
[----:B------:R-:W-:Y:S02]  /*6240*/  @P2 SEL R0, R5, R0, !P4 ;  /* 0x0000000005002207 */ /* 0x000fe40006000000 */
[----:B------:R-:W1:Y:S02]  /*6250*/  @P5 SYNCS.PHASECHK.TRANS64.TRYWAIT P1, [UR48+0x30], R2 ;  /* 0x00003002ff0055a7 */ /* 0x000e640008021130 */
[----:B------:R-:W-:Y:S04]  /*6260*/  LOP3.LUT R0, R0, 0x1, RZ, 0xc0, !PT ;  /* 0x0000000100007812 */ /* 0x000fe800078ec0ff */
[----:B------:R-:W-:Y:S04]  /*6270*/  ISETP.NE.U32.AND P2, PT, R0, 0x1, PT ;  /* 0x000000010000780c */ /* 0x000fe80003f45070 */
[----:B------:R-:W-:Y:S01]  /*6280*/  P2R R90, PR, RZ, 0x4 ;  /* 0x00000004ff5a7803 */ /* 0x000fe20000000000 */
[----:B------:R3:W4:Y:S01]  /*6290*/  SYNCS.PHASECHK.TRANS64.TRYWAIT P0, [R88+URZ+0xa0], R3 ;  /* 0x0000a003580075a7 */ /* 0x00072200080011ff */
[----:B-1----:R-:W-:Y:S01]  /*62a0*/  @P5 SEL R89, RZ, 0x1, !P1 ;  /* 0x00000001ff595807 */ /* 0x002fe20004800000 */
[----:B---3--:R-:W-:Y:S06]  /*62b0*/  @!P5 BRA `(.L_x_108) ;  /* 0x000000000058d947 */ /* 0x008fec0003800000 */
[----:B------:R-:W-:Y:S01]  /*62c0*/  IMAD.MOV.U32 R47, RZ, RZ, RZ ;  /* 0x000000ffff2f7224 */ /* 0x000fe200078e00ff */
[----:B------:R-:W-:Y:S01]  /*62d0*/  ISETP.NE.AND P1, PT, R89, RZ, PT ;  /* 0x000000ff5900720c */ /* 0x000fe20003f25270 */
[----:B------:R-:W-:Y:S01]  /*62e0*/  BSSY B0, `(.L_x_109) ;  /* 0x000000c000007945 */ /* 0x000fe20003800000 */
[----:B------:R-:W-:Y:S02]  /*62f0*/  CS2R R58, SRZ ;  /* 0x00000000003a7805 */ /* 0x000fe4000001ff00 */
[----:B------:R-:W-:Y:S02]  /*6300*/  CS2R R56, SRZ ;  /* 0x0000000000387805 */ /* 0x000fe4000001ff00 */
[----:B------:R-:W-:Y:S02]  /*6310*/  CS2R R54, SRZ ;  /* 0x0000000000367805 */ /* 0x000fe4000001ff00 */
[----:B------:R-:W-:Y:S02]  /*6320*/  CS2R R52, SRZ ;  /* 0x0000000000347805 */ /* 0x000fe4000001ff00 */
[----:B------:R-:W-:Y:S02]  /*6330*/  CS2R R50, SRZ ;  /* 0x0000000000327805 */ /* 0x000fe4000001ff00 */
[----:B------:R-:W-:Y:S02]  /*6340*/  CS2R R48, SRZ ;  /* 0x0000000000307805 */ /* 0x000fe4000001ff00 */
[----:B------:R-:W-:Y:S01]  /*6350*/  CS2R R44, SRZ ;  /* 0x00000000002c7805 */ /* 0x000fe2000001ff00 */
[----:B------:R-:W-:Y:S06]  /*6360*/  @P1 BRA `(.L_x_110) ;  /* 0x00000000000c1947 */ /* 0x000fec0003800000 */
[----:B------:R-:W-:Y:S04]  /*6370*/  SHF.L.U32 R5, R77, 0x1f, RZ ;  /* 0x0000001f4d057819 */ /* 0x000fe800000006ff */
[----:B------:R-:W1:Y:S02]  /*6380*/  SYNCS.PHASECHK.TRANS64.TRYWAIT P1, [UR48+0x30], R5 ;  /* 0x00003005ff0075a7 */ /* 0x000e640008021130 */
[----:B-1----:R-:W-:Y:S05]  /*6390*/  @!P1 BRA `(.L_x_111) ;  /* 0x0000003000989947 */ /* 0x002fea0003800000 */
.L_x_110:
[----:B------:R-:W-:Y:S05]  /*63a0*/  BSYNC B0 ;  /* 0x0000000000007941 */ /* 0x000fea0003800000 */
.L_x_109:
[----:B------:R-:W-:Y:S01]  /*63b0*/  ISETP.NE.AND P1, PT, R90, RZ, PT ;  /* 0x000000ff5a00720c */ /* 0x000fe20003f25270 */
[----:B------:R-:W-:Y:S11]  /*63c0*/  HFMA2 R43, -RZ, RZ, 0, 5.9604644775390625e-08 ;  /* 0x00000001ff2b7431 */ /* 0x000ff600000001ff */
[----:B------:R-:W-:Y:S01]  /*63d0*/  @!UPT UIADD3 URZ, UPT, UPT, URZ, URZ, URZ ;  /* 0x000000fffffff290 */ /* 0x000fe2000fffe0ff */
[----:B------:R3:W1:Y:S04]  /*63e0*/  @P1 LDS.128 R56, [R80] ;  /* 0x0000000050381984 */ /* 0x0006680000000c00 */
[----:B------:R3:W1:Y:S04]  /*63f0*/  @P1 LDS.128 R52, [R79+0x10] ;  /* 0x000010004f341984 */ /* 0x0006680000000c00 */
[----:B------:R3:W1:Y:S04]  /*6400*/  @P1 LDS.128 R48, [R78+0x20] ;  /* 0x000020004e301984 */ /* 0x0006680000000c00 */
[----:B------:R3:W1:Y:S02]  /*6410*/  @P1 LDS.128 R44, [R86+0x30] ;  /* 0x00003000562c1984 */ /* 0x0006640000000c00 */
.L_x_108:
[----:B------:R-:W-:Y:S05]  /*6420*/  BSYNC B1 ;  /* 0x0000000000017941 */ /* 0x000fea0003800000 */
.L_x_107:
[----:B-1----:R-:W-:Y:S04]  /*6430*/  SHF.R.U32.HI R5, RZ, 0x15, R34 ;  /* 0x00000015ff057819 */ /* 0x002fe80000011622 */
[----:B------:R-:W-:Y:S01]  /*6440*/  LOP3.LUT P1, RZ, R5, 0x3, R72, 0x48, !PT ;  /* 0x0000000305ff7812 */ /* 0x000fe20007824848 */
[----:B------:R-:W-:Y:S01]  /*6450*/  @!UPT UIADD3 URZ, UPT, UPT, URZ, URZ, URZ ;  /* 0x000000fffffff290 */ /* 0x000fe2000fffe0ff */
[----:B----4-:R-:W-:Y:S11]  /*6460*/  @P0 BRA `(.L_x_112) ;  /* 0x0000000000080947 */ /* 0x010ff60003800000 */
[----:B------:R-:W1:Y:S02]  /*6470*/  SYNCS.PHASECHK.TRANS64.TRYWAIT P0, [R88+URZ+0xa0], R3 ;  /* 0x0000a003580075a7 */ /* 0x000e6400080011ff */
[----:B-1----:R-:W-:Y:S05]  /*6480*/  @!P0 BRA `(.L_x_113) ;  /* 0x0000003000748947 */ /* 0x002fea0003800000 */
.L_x_112:
[----:B------:R-:W-:Y:S05]  /*6490*/  @!P1 BRA `(.L_x_114) ;  /* 0x0000000000409947 */ /* 0x000fea0003800000 */
[----:B------:R-:W4:Y:S01]  /*64a0*/  LDCU.64 UR8, c[0x4][0x70] ;  /* 0x01000e00ff0877ac */ /* 0x000f220008000a00 */
[----:B-1----:R-:W-:Y:S01]  /*64b0*/  MOV R3, 0x0 ;  /* 0x0000000000037802 */ /* 0x002fe20000000f00 */
[----:B------:R-:W-:Y:S02]  /*64c0*/  HFMA2 R12, -RZ, RZ, 0, 5.9604644775390625e-08 ;  /* 0x00000001ff0c7431 */ /* 0x000fe400000001ff */
[----:B------:R-:W-:Y:S02]  /*64d0*/  IMAD.MOV.U32 R8, RZ, RZ, 0x192 ;  /* 0x00000192ff087424 */ /* 0x000fe400078e00ff */
[----:B------:R-:W-:Y:S01]  /*64e0*/  IMAD.MOV.U32 R13, RZ, RZ, RZ ;  /* 0x000000ffff0d7224 */ /* 0x000fe200078e00ff */
[----:B------:R-:W1:Y:S01]  /*64f0*/  LDCU.64 UR6, c[0x4][0x78] ;  /* 0x01000f00ff0677ac */ /* 0x000e620008000a00 */
[----:B------:R-:W2:Y:S01]  /*6500*/  LDC.64 R2, c[0x4][R3] ;  /* 0x0100000003027b82 */ /* 0x000ea20000000a00 */
[----:B------:R-:W5:Y:S01]  /*6510*/  LDCU.64 UR4, c[0x4][0x10] ;  /* 0x01000200ff0477ac */ /* 0x000f620008000a00 */
[----:B----4-:R-:W-:Y:S01]  /*6520*/  MOV R5, UR9 ;  /* 0x0000000900057c02 */ /* 0x010fe20008000f00 */
[----:B------:R-:W-:Y:S01]  /*6530*/  IMAD.U32 R4, RZ, RZ, UR8 ;  /* 0x00000008ff047e24 */ /* 0x000fe2000f8e00ff */
[----:B-1----:R-:W-:Y:S01]  /*6540*/  MOV R7, UR7 ;  /* 0x0000000700077c02 */ /* 0x002fe20008000f00 */
[----:B------:R-:W-:Y:S01]  /*6550*/  IMAD.U32 R6, RZ, RZ, UR6 ;  /* 0x00000006ff067e24 */ /* 0x000fe2000f8e00ff */
[----:B-----5:R-:W-:Y:S01]  /*6560*/  MOV R11, UR5 ;  /* 0x00000005000b7c02 */ /* 0x020fe20008000f00 */
[----:B------:R-:W-:Y:S02]  /*6570*/  IMAD.U32 R10, RZ, RZ, UR4 ;  /* 0x00000004ff0a7e24 */ /* 0x000fe4000f8e00ff */
[----:B------:R-:W-:Y:S07]  /*6580*/  LEPC R20, `(.L_x_114) ;  /* 0x000000001014794e */ /* 0x000fee0000000000 */
[----:B--23--:R-:W-:Y:S05]  /*6590*/  CALL.ABS.NOINC R2 ;  /* 0x0000000002007343 */ /* 0x00cfea0003c00000 */
.L_x_114:
[----:B------:R-:W-:Y:S01]  /*65a0*/  LOP3.LUT R20, R56, 0xffffe000, RZ, 0xc0, !PT ;  /* 0xffffe00038147812 */ /* 0x000fe200078ec0ff */
[----:B------:R-:W-:Y:S05]  /*65b0*/  WARPSYNC.ALL ;  /* 0x0000000000007948 */ /* 0x000fea0003800000 */
[----:B------:R-:W-:Y:S01]  /*65c0*/  R2UR UR4, R34 ;  /* 0x00000000220472ca */ /* 0x000fe200000e0000 */
[----:B------:R-:W-:Y:S01]  /*65d0*/  BSSY.RECONVERGENT B0, `(.L_x_115) ;  /* 0x0000058000007945 */ /* 0x000fe20003800200 */
[----:B------:R-:W-:Y:S02]  /*65e0*/  LOP3.LUT R21, R57, 0xffffe000, RZ, 0xc0, !PT ;  /* 0xffffe00039157812 */ /* 0x000fe400078ec0ff */
[----:B------:R-:W-:Y:S02]  /*65f0*/  LOP3.LUT R40, R58, 0xffffe000, RZ, 0xc0, !PT ;  /* 0xffffe0003a287812 */ /* 0x000fe400078ec0ff */
[----:B------:R-:W-:Y:S02]  /*6600*/  LOP3.LUT R41, R52, 0xffffe000, RZ, 0xc0, !PT ;  /* 0xffffe00034297812 */ /* 0x000fe400078ec0ff */
[----:B------:R-:W-:Y:S05]  /*6610*/  ISETP.NE.AND P0, PT, R82, RZ, PT ;  /* 0x000000ff5200720c */ /* 0x000fea0003f05270 */
[----:B------:R-:W2:Y:S02]  /*6620*/  LDTM.x16 R4, tmem[UR4] ;  /* 0x00000004000479ee */ /* 0x000ea40008240000 */
[C---:B--2---:R-:W-:Y:S01]  /*6630*/  FMUL R0, R32.reuse, R4 ;  /* 0x0000000420007220 */ /* 0x044fe20000400000 */
[C---:B------:R-:W-:Y:S01]  /*6640*/  FMUL R2, R32.reuse, R5 ;  /* 0x0000000520027220 */ /* 0x040fe20000400000 */
[C---:B-1----:R-:W-:Y:S01]  /*6650*/  FMUL R3, R32.reuse, R6 ;  /* 0x0000000620037220 */ /* 0x042fe20000400000 */
[----:B------:R-:W-:Y:S01]  /*6660*/  FMUL R7, R32, R7 ;  /* 0x0000000720077220 */ /* 0x000fe20000400000 */
[----:B------:R-:W-:Y:S01]  /*6670*/  FFMA R36, R35, R20, R0 ;  /* 0x0000001423247223 */ /* 0x000fe20000000000 */
[----:B------:R-:W-:Y:S01]  /*6680*/  LOP3.LUT R20, R59, 0xffffe000, RZ, 0xc0, !PT ;  /* 0xffffe0003b147812 */ /* 0x000fe200078ec0ff */
[C---:B------:R-:W-:Y:S01]  /*6690*/  FFMA R37, R35.reuse, R21, R2 ;  /* 0x0000001523257223 */ /* 0x040fe20000000002 */
[----:B------:R-:W-:Y:S01]  /*66a0*/  LOP3.LUT R21, R54, 0xffffe000, RZ, 0xc0, !PT ;  /* 0xffffe00036157812 */ /* 0x000fe200078ec0ff */
[----:B------:R-:W-:Y:S01]  /*66b0*/  FFMA R38, R35, R40, R3 ;  /* 0x0000002823267223 */ /* 0x000fe20000000003 */
[----:B------:R-:W-:Y:S01]  /*66c0*/  LOP3.LUT R40, R53, 0xffffe000, RZ, 0xc0, !PT ;  /* 0xffffe00035287812 */ /* 0x000fe200078ec0ff */
[----:B------:R-:W-:Y:S01]  /*66d0*/  FFMA R39, R35, R20, R7 ;  /* 0x0000001423277223 */ /* 0x000fe20000000007 */
[----:B------:R-:W-:Y:S01]  /*66e0*/  LOP3.LUT R20, R55, 0xffffe000, RZ, 0xc0, !PT ;  /* 0xffffe00037147812 */ /* 0x000fe200078ec0ff */
[C---:B------:R-:W-:Y:S01]  /*66f0*/  FMUL R4, R32.reuse, R8 ;  /* 0x0000000820047220 */ /* 0x040fe20000400000 */
[----:B------:R-:W-:Y:S01]  /*6700*/  F2FP.TF32.F32.PACK_B R36, R36 ;  /* 0x00000024ff24723e */ /* 0x000fe200024050ff */
[C---:B------:R-:W-:Y:S01]  /*6710*/  FMUL R5, R32.reuse, R9 ;  /* 0x0000000920057220 */ /* 0x040fe20000400000 */
[----:B------:R-:W-:Y:S01]  /*6720*/  F2FP.TF32.F32.PACK_B R37, R37 ;  /* 0x00000025ff25723e */ /* 0x000fe200024050ff */
[C---:B------:R-:W-:Y:S01]  /*6730*/  FMUL R6, R32.reuse, R10 ;  /* 0x0000000a20067220 */ /* 0x040fe20000400000 */
[----:B------:R-:W-:Y:S01]  /*6740*/  FMUL R11, R32, R11 ;  /* 0x0000000b200b7220 */ /* 0x000fe20000400000 */
[----:B------:R-:W-:Y:S01]  /*6750*/  F2FP.TF32.F32.PACK_B R38, R38 ;  /* 0x00000026ff26723e */ /* 0x000fe200024050ff */
[C---:B------:R-:W-:Y:S01]  /*6760*/  FFMA R4, R35.reuse, R41, R4 ;  /* 0x0000002923047223 */ /* 0x040fe20000000004 */
[----:B------:R-:W-:Y:S01]  /*6770*/  F2FP.TF32.F32.PACK_B R39, R39 ;  /* 0x00000027ff27723e */ /* 0x000fe200024050ff */
[C---:B------:R-:W-:Y:S01]  /*6780*/  FFMA R5, R35.reuse, R40, R5 ;  /* 0x0000002823057223 */ /* 0x040fe20000000005 */
[C---:B------:R-:W-:Y:S01]  /*6790*/  FFMA R6, R35.reuse, R21, R6 ;  /* 0x0000001523067223 */ /* 0x040fe20000000006 */
[----:B------:R-:W-:Y:S01]  /*67a0*/  FFMA R7, R35, R20, R11 ;  /* 0x0000001423077223 */ /* 0x000fe2000000000b */
[----:B------:R-:W-:Y:S01]  /*67b0*/  LOP3.LUT R41, R48, 0xffffe000, RZ, 0xc0, !PT ;  /* 0xffffe00030297812 */ /* 0x000fe200078ec0ff */
[----:B------:R1:W-:Y:S01]  /*67c0*/  STS.128 [R80], R36 ;  /* 0x0000002450007388 */ /* 0x0003e20000000c00 */
[----:B------:R-:W-:Y:S01]  /*67d0*/  LOP3.LUT R40, R49, 0xffffe000, RZ, 0xc0, !PT ;  /* 0xffffe00031287812 */ /* 0x000fe200078ec0ff */
[C---:B------:R-:W-:Y:S01]  /*67e0*/  FMUL R8, R32.reuse, R12 ;  /* 0x0000000c20087220 */ /* 0x040fe20000400000 */
[----:B------:R-:W-:Y:S01]  /*67f0*/  FMUL R9, R32, R13 ;  /* 0x0000000d20097220 */ /* 0x000fe20000400000 */
[----:B------:R-:W-:Y:S01]  /*6800*/  LOP3.LUT R21, R50, 0xffffe000, RZ, 0xc0, !PT ;  /* 0xffffe00032157812 */ /* 0x000fe200078ec0ff */
[C---:B------:R-:W-:Y:S01]  /*6810*/  FMUL R10, R32.reuse, R14 ;  /* 0x0000000e200a7220 */ /* 0x040fe20000400000 */
[----:B------:R-:W-:Y:S01]  /*6820*/  LOP3.LUT R20, R51, 0xffffe000, RZ, 0xc0, !PT ;  /* 0xffffe00033147812 */ /* 0x000fe200078ec0ff */
[----:B------:R-:W-:Y:S01]  /*6830*/  FMUL R15, R32, R15 ;  /* 0x0000000f200f7220 */ /* 0x000fe20000400000 */
[----:B------:R-:W-:Y:S01]  /*6840*/  F2FP.TF32.F32.PACK_B R4, R4 ;  /* 0x00000004ff04723e */ /* 0x000fe200024050ff */
[C---:B------:R-:W-:Y:S01]  /*6850*/  FFMA R8, R35.reuse, R41, R8 ;  /* 0x0000002923087223 */ /* 0x040fe20000000008 */
[----:B------:R-:W-:Y:S01]  /*6860*/  F2FP.TF32.F32.PACK_B R5, R5 ;  /* 0x00000005ff05723e */ /* 0x000fe200024050ff */
[C---:B------:R-:W-:Y:S01]  /*6870*/  FFMA R9, R35.reuse, R40, R9 ;  /* 0x0000002823097223 */ /* 0x040fe20000000009 */
[----:B------:R-:W-:Y:S01]  /*6880*/  F2FP.TF32.F32.PACK_B R6, R6 ;  /* 0x00000006ff06723e */ /* 0x000fe200024050ff */
[C---:B------:R-:W-:Y:S01]  /*6890*/  FFMA R10, R35.reuse, R21, R10 ;  /* 0x00000015230a7223 */ /* 0x040fe2000000000a */
[----:B------:R-:W-:Y:S01]  /*68a0*/  F2FP.TF32.F32.PACK_B R7, R7 ;  /* 0x00000007ff07723e */ /* 0x000fe200024050ff */
[----:B------:R-:W-:Y:S01]  /*68b0*/  FFMA R11, R35, R20, R15 ;  /* 0x00000014230b7223 */ /* 0x000fe2000000000f */
[----:B------:R-:W-:Y:S01]  /*68c0*/  LOP3.LUT R41, R44, 0xffffe000, RZ, 0xc0, !PT ;  /* 0xffffe0002c297812 */ /* 0x000fe200078ec0ff */
[C---:B------:R-:W-:Y:S01]  /*68d0*/  FMUL R12, R32.reuse, R16 ;  /* 0x00000010200c7220 */ /* 0x040fe20000400000 */
[----:B------:R-:W-:Y:S01]  /*68e0*/  LOP3.LUT R40, R45, 0xffffe000, RZ, 0xc0, !PT ;  /* 0xffffe0002d287812 */ /* 0x000fe200078ec0ff */
[----:B------:R1:W-:Y:S01]  /*68f0*/  STS.128 [R79+0x10], R4 ;  /* 0x000010044f007388 */ /* 0x0003e20000000c00 */
        /* <DEDUP_REMOVED lines=13> */
[----:B------:R-:W-:Y:S02]  /*69d0*/  F2FP.TF32.F32.PACK_B R12, R12 ;  /* 0x0000000cff0c723e */ /* 0x000fe400024050ff */
[----:B------:R-:W-:Y:S01]  /*69e0*/  F2FP.TF32.F32.PACK_B R13, R13 ;  /* 0x0000000dff0d723e */ /* 0x000fe200024050ff */
[----:B------:R1:W-:Y:S01]  /*69f0*/  STS.128 [R78+0x20], R8 ;  /* 0x000020084e007388 */ /* 0x0003e20000000c00 */
[----:B------:R-:W-:Y:S02]  /*6a00*/  F2FP.TF32.F32.PACK_B R14, R14 ;  /* 0x0000000eff0e723e */ /* 0x000fe400024050ff */
[----:B------:R-:W-:Y:S05]  /*6a10*/  F2FP.TF32.F32.PACK_B R15, R15 ;  /* 0x0000000fff0f723e */ /* 0x000fea00024050ff */
[----:B------:R1:W-:Y:S01]  /*6a20*/  STS.128 [R86+0x30], R12 ;  /* 0x0000300c56007388 */ /* 0x0003e20000000c00 */
[----:B------:R-:W-:Y:S01]  /*6a30*/  @!PT LDS RZ, [RZ] ;  /* 0x00000000fffff984 */ /* 0x000fe20000000800 */
[----:B------:R-:W-:Y:S01]  /*6a40*/  @!PT LDS RZ, [RZ] ;  /* 0x00000000fffff984 */ /* 0x000fe20000000800 */
[----:B------:R-:W-:Y:S01]  /*6a50*/  @!PT LDS RZ, [RZ] ;  /* 0x00000000fffff984 */ /* 0x000fe20000000800 */
[----:B------:R-:W-:Y:S01]  /*6a60*/  @!PT LDS RZ, [RZ] ;  /* 0x00000000fffff984 */ /* 0x000fe20000000800 */
[----:B------:R2:W-:Y:S07]  /*6a70*/  MEMBAR.ALL.CTA ;  /* 0x0000000000007992 */ /* 0x0005ee0000008000 */
[----:B--2---:R-:W2:Y:S02]  /*6a80*/  FENCE.VIEW.ASYNC.S ;  /* 0x00000000000073c6 */ /* 0x004ea40000000000 */
[----:B--2---:R-:W-:Y:S06]  /*6a90*/  BAR.SYNC.DEFER_BLOCKING 0x1, 0x80 ;  /* 0x0042000000007b1d */ /* 0x004fec0000010000 */
[----:B------:R-:W-:Y:S05]  /*6aa0*/  @P0 BRA `(.L_x_116) ;  /* 0x0000000000280947 */ /* 0x000fea0003800000 */
[----:B------:R-:W-:Y:S02]  /*6ab0*/  UIADD3 UR4, UPT, UPT, UR48, 0x200, URZ ;  /* 0x0000020030047890 */ /* 0x000fe4000fffe0ff */
[----:B------:R-:W-:Y:S01]  /*6ac0*/  UIADD3 UR6, UP0, UPT, UR52, 0x680, URZ ;  /* 0x0000068034067890 */ /* 0x000fe2000ff1e0ff */
[----:B------:R-:W-:Y:S03]  /*6ad0*/  UMOV UR43, UR36 ;  /* 0x00000024002b7c82 */ /* 0x000fe60008000000 */
[----:B------:R-:W-:Y:S01]  /*6ae0*/  MOV R73, UR4 ;  /* 0x0000000400497c02 */ /* 0x000fe20008000f00 */
[----:B------:R-:W-:Y:S03]  /*6af0*/  UIADD3.X UR7, UPT, UPT, URZ, UR53, URZ, UP0, !UPT ;  /* 0x00000035ff077290 */ /* 0x000fe600087fe4ff */
[----:B------:R-:W-:Y:S11]  /*6b00*/  R2UR UR40, R73 ;  /* 0x00000000492872ca */ /* 0x000ff600000e0000 */
[----:B------:R-:W-:Y:S02]  /*6b10*/  @!UPT UIADD3 URZ, UPT, UPT, URZ, URZ, URZ ;  /* 0x000000fffffff290 */ /* 0x000fe4000fffe0ff */
[----:B------:R2:W-:Y:S01]  /*6b20*/  UTMASTG.3D [UR40], [UR6] ;  /* 0x00000028060073b5 */ /* 0x0005e20008010000 */
[----:B------:R0:W-:Y:S01]  /*6b30*/  UTMACMDFLUSH ;  /* 0x00000000000079b7 */ /* 0x0001e20000000000 */
[----:B--2---:R-:W-:Y:S04]  /*6b40*/  DEPBAR.LE SB0, 0x1 ;  /* 0x000080400000791a */ /* 0x004fe80000000000 */
.L_x_116:
[----:B------:R-:W-:Y:S05]  /*6b50*/  BSYNC.RECONVERGENT B0 ;  /* 0x0000000000007941 */ /* 0x000fea0003800200 */
.L_x_115:
[----:B------:R-:W-:Y:S01]  /*6b60*/  BAR.SYNC.DEFER_BLOCKING 0x1, 0x80 ;  /* 0x0042000000007b1d */ /* 0x000fe20000010000 */
[----:B------:R-:W-:Y:S01]  /*6b70*/  ISETP.NE.AND P1, PT, R87, RZ, PT ;  /* 0x000000ff5700720c */ /* 0x000fe20003f25270 */
[----:B------:R-:W-:Y:S01]  /*6b80*/  UISETP.NE.AND UP0, UPT, UR49, URZ, UPT ;  /* 0x000000ff3100728c */ /* 0x000fe2000bf05270 */
[----:B------:R-:W-:Y:S11]  /*6b90*/  LEA R3, R43, UR48, 0x3 ;  /* 0x000000302b037c11 */ /* 0x000ff6000f8e18ff */
[----:B------:R-:W-:Y:S01]  /*6ba0*/  @P1 SHF.L.U32 R2, R77, 0x1f, RZ ;  /* 0x0000001f4d021819 */ /* 0x000fe200000006ff */
[----:B------:R-:W-:Y:S06]  /*6bb0*/  BRA.U !UP0, `(.L_x_117) ;  /* 0x0000000108247547 */ /* 0x000fec000b800000 */
[----:B-1----:R-:W-:Y:S01]  /*6bc0*/  IMAD.U32 R5, RZ, RZ, UR51 ;  /* 0x00000033ff057e24 */ /* 0x002fe2000f8e00ff */
[----:B------:R-:W-:Y:S01]  /*6bd0*/  MOV R0, UR37 ;  /* 0x0000002500007c02 */ /* 0x000fe20008000f00 */
[----:B------:R-:W-:Y:S03]  /*6be0*/  UIADD3 UR51, UPT, UPT, UR51, 0x1, URZ ;  /* 0x0000000133337890 */ /* 0x000fe6000fffe0ff */
[----:B------:R-:W-:Y:S01]  /*6bf0*/  @P1 LEA R5, R5, UR48, 0x3 ;  /* 0x0000003005051c11 */ /* 0x000fe2000f8e18ff */
[----:B------:R-:W-:Y:S04]  /*6c00*/  UISETP.NE.AND UP0, UPT, UR51, 0x4, UPT ;  /* 0x000000043300788c */ /* 0x000fe8000bf05270 */
[----:B------:R-:W-:Y:S01]  /*6c10*/  @P1 VIADD R5, R5, 0x50 ;  /* 0x0000005005051836 */ /* 0x000fe20000000000 */
[----:B------:R-:W-:Y:S04]  /*6c20*/  USEL UR51, UR51, URZ, UP0 ;  /* 0x000000ff33337287 */ /* 0x000fe80008000000 */
[----:B------:R-:W-:Y:S04]  /*6c30*/  @P1 PRMT R0, R0, 0x654, R5 ;  /* 0x0000065400001816 */ /* 0x000fe80000000005 */
[----:B------:R2:W-:Y:S04]  /*6c40*/  @P1 SYNCS.ARRIVE.TRANS64.RED.A1T0 RZ, [R0+URZ], RZ ;  /* 0x000000ff00ff19a7 */ /* 0x0005e800081004ff */
.L_x_117:
[----:B------:R-:W4:Y:S01]  /*6c50*/  @P1 SYNCS.PHASECHK.TRANS64.TRYWAIT P0, [R3+URZ+0x30], R2 ;  /* 0x00003002030015a7 */ /* 0x000f2200080011ff */
[----:B------:R-:W-:Y:S01]  /*6c60*/  BSSY B1, `(.L_x_118) ;  /* 0x0000016000017945 */ /* 0x000fe20003800000 */
[----:B----4-:R-:W-:Y:S03]  /*6c70*/  @P1 SEL R89, RZ, 0x1, !P0 ;  /* 0x00000001ff591807 */ /* 0x010fe60004000000 */
[----:B------:R-:W-:Y:S05]  /*6c80*/  @!P1 BRA `(.L_x_119) ;  /* 0x00000000004c9947 */ /* 0x000fea0003800000 */
[----:B------:R-:W-:Y:S01]  /*6c90*/  ISETP.NE.AND P0, PT, R89, RZ, PT ;  /* 0x000000ff5900720c */ /* 0x000fe20003f05270 */
[----:B------:R-:W-:Y:S01]  /*6ca0*/  BSSY B0, `(.L_x_120) ;  /* 0x000000b000007945 */ /* 0x000fe20003800000 */
[----:B------:R-:W-:Y:S11]  /*6cb0*/  ISETP.NE.AND P1, PT, R90, RZ, PT ;  /* 0x000000ff5a00720c */ /* 0x000ff60003f25270 */
[----:B------:R-:W-:Y:S02]  /*6cc0*/  @!UPT UIADD3 URZ, UPT, UPT, URZ, URZ, URZ ;  /* 0x000000fffffff290 */ /* 0x000fe4000fffe0ff */
[C---:B-1----:R-:W-:Y:S01]  /*6cd0*/  @P1 IMAD R6, R43.reuse, 0x2000, R80 ;  /* 0x000020002b061824 */ /* 0x042fe200078e0250 */
[C---:B------:R-:W-:Y:S01]  /*6ce0*/  @P1 LEA R4, R43.reuse, R78, 0xd ;  /* 0x0000004e2b041211 */ /* 0x040fe200078e68ff */
[C---:B------:R-:W-:Y:S02]  /*6cf0*/  @P1 IMAD R5, R43.reuse, 0x2000, R79 ;  /* 0x000020002b051824 */ /* 0x040fe400078e024f */
[----:B------:R-:W-:Y:S01]  /*6d00*/  @P1 IMAD R2, R43, 0x2000, R86 ;  /* 0x000020002b021824 */ /* 0x000fe200078e0256 */
[----:B------:R-:W-:Y:S06]  /*6d10*/  @P0 BRA `(.L_x_121) ;  /* 0x00000000000c0947 */ /* 0x000fec0003800000 */
[----:B--2---:R-:W-:Y:S04]  /*6d20*/  SHF.L.U32 R0, R77, 0x1f, RZ ;  /* 0x0000001f4d007819 */ /* 0x004fe800000006ff */
[----:B------:R-:W1:Y:S02]  /*6d30*/  SYNCS.PHASECHK.TRANS64.TRYWAIT P0, [R3+URZ+0x30], R0 ;  /* 0x00003000030075a7 */ /* 0x000e6400080011ff */
[----:B-1----:R-:W-:Y:S05]  /*6d40*/  @!P0 BRA `(.L_x_122) ;  /* 0x0000002800588947 */ /* 0x002fea0003800000 */
.L_x_121:
[----:B------:R-:W-:Y:S05]  /*6d50*/  BSYNC B0 ;  /* 0x0000000000007941 */ /* 0x000fea0003800000 */
.L_x_120:
[----:B------:R-:W-:Y:S02]  /*6d60*/  ISETP.NE.AND P0, PT, R90, RZ, PT ;  /* 0x000000ff5a00720c */ /* 0x000fe40003f05270 */
[----:B------:R-:W-:Y:S11]  /*6d70*/  IADD3 R43, PT, PT, R43, 0x1, RZ ;  /* 0x000000012b2b7810 */ /* 0x000ff60007ffe0ff */
[----:B------:R4:W1:Y:S04]  /*6d80*/  @P0 LDS.128 R56, [R6] ;  /* 0x0000000006380984 */ /* 0x0008680000000c00 */
[----:B------:R4:W1:Y:S04]  /*6d90*/  @P0 LDS.128 R52, [R5+0x10] ;  /* 0x0000100005340984 */ /* 0x0008680000000c00 */
[----:B------:R4:W1:Y:S04]  /*6da0*/  @P0 LDS.128 R48, [R4+0x20] ;  /* 0x0000200004300984 */ /* 0x0008680000000c00 */
[----:B------:R4:W1:Y:S02]  /*6db0*/  @P0 LDS.128 R44, [R2+0x30] ;  /* 0x00003000022c0984 */ /* 0x0008640000000c00 */
.L_x_119:
[----:B------:R-:W-:Y:S05]  /*6dc0*/  BSYNC B1 ;  /* 0x0000000000017941 */ /* 0x000fea0003800000 */
.L_x_118:
[----:B-1----:R-:W-:Y:S05]  /*6dd0*/  VIADD R3, R34, 0x10 ;  /* 0x0000001022037836 */ /* 0x002fea0000000000 */
[----:B------:R-:W-:Y:S04]  /*6de0*/  SHF.R.U32.HI R3, RZ, 0x15, R3 ;  /* 0x00000015ff037819 */ /* 0x000fe80000011603 */
[----:B------:R-:W-:Y:S11]  /*6df0*/  LOP3.LUT P0, RZ, R3, 0x3, R72, 0x48, !PT ;  /* 0x0000000303ff7812 */ /* 0x000ff60007804848 */
[----:B------:R-:W-:Y:S02]  /*6e00*/  @!UPT UIADD3 URZ, UPT, UPT, URZ, URZ, URZ ;  /* 0x000000fffffff290 */ /* 0x000fe4000fffe0ff */
[----:B------:R-:W-:Y:S05]  /*6e10*/  @!P0 BRA `(.L_x_123) ;  /* 0x0000000000408947 */ /* 0x000fea0003800000 */
[----:B------:R-:W1:Y:S01]  /*6e20*/  LDCU.64 UR8, c[0x4][0x70] ;  /* 0x01000e00ff0877ac */ /* 0x000e620008000a00 */
[----:B------:R-:W-:Y:S01]  /*6e30*/  MOV R3, 0x0 ;  /* 0x0000000000037802 */ /* 0x000fe20000000f00 */
[----:B------:R-:W-:Y:S02]  /*6e40*/  HFMA2 R12, -RZ, RZ, 0, 5.9604644775390625e-08 ;  /* 0x00000001ff0c7431 */ /* 0x000fe400000001ff */
[----:B------:R-:W-:Y:S02]  /*6e50*/  IMAD.MOV.U32 R8, RZ, RZ, 0x192 ;  /* 0x00000192ff087424 */ /* 0x000fe400078e00ff */
[----:B------:R-:W-:Y:S01]  /*6e60*/  IMAD.MOV.U32 R13, RZ, RZ, RZ ;  /* 0x000000ffff0d7224 */ /* 0x000fe200078e00ff */
[----:B------:R-:W5:Y:S01]  /*6e70*/  LDCU.64 UR6, c[0x4][0x78] ;  /* 0x01000f00ff0677ac */ /* 0x000f620008000a00 */
[----:B----4-:R-:W4:Y:S01]  /*6e80*/  LDC.64 R2, c[0x4][R3] ;  /* 0x0100000003027b82 */ /* 0x010f220000000a00 */
[----:B------:R-:W2:Y:S01]  /*6e90*/  LDCU.64 UR4, c[0x4][0x10] ;  /* 0x01000200ff0477ac */ /* 0x000ea20008000a00 */
[----:B-1----:R-:W-:Y:S01]  /*6ea0*/  MOV R5, UR9 ;  /* 0x0000000900057c02 */ /* 0x002fe20008000f00 */
[----:B------:R-:W-:Y:S01]  /*6eb0*/  IMAD.U32 R4, RZ, RZ, UR8 ;  /* 0x00000008ff047e24 */ /* 0x000fe2000f8e00ff */
[----:B-----5:R-:W-:Y:S01]  /*6ec0*/  MOV R7, UR7 ;  /* 0x0000000700077c02 */ /* 0x020fe20008000f00 */
[----:B------:R-:W-:Y:S01]  /*6ed0*/  IMAD.U32 R6, RZ, RZ, UR6 ;  /* 0x00000006ff067e24 */ /* 0x000fe2000f8e00ff */
[----:B--2---:R-:W-:Y:S01]  /*6ee0*/  MOV R11, UR5 ;  /* 0x00000005000b7c02 */ /* 0x004fe20008000f00 */
[----:B------:R-:W-:Y:S02]  /*6ef0*/  IMAD.U32 R10, RZ, RZ, UR4 ;  /* 0x00000004ff0a7e24 */ /* 0x000fe4000f8e00ff */
[----:B------:R-:W-:Y:S07]  /*6f00*/  LEPC R20, `(.L_x_123) ;  /* 0x000000001014794e */ /* 0x000fee0000000000 */
[----:B---34-:R-:W-:Y:S05]  /*6f10*/  CALL.ABS.NOINC R2 ;  /* 0x0000000002007343 */ /* 0x018fea0003c00000 */
.L_x_123:
[----:B------:R-:W-:Y:S01]  /*6f20*/  LOP3.LUT R20, R56, 0xffffe000, RZ, 0xc0, !PT ;  /* 0xffffe00038147812 */ /* 0x000fe200078ec0ff */
[----:B------:R-:W-:Y:S05]  /*6f30*/  WARPSYNC.ALL ;  /* 0x0000000000007948 */ /* 0x000fea0003800000 */
[----:B------:R-:W-:Y:S01]  /*6f40*/  R2UR UR4, R34 ;  /* 0x00000000220472ca */ /* 0x000fe200000e0000 */
[----:B------:R-:W-:Y:S01]  /*6f50*/  IMAD.U32 R92, RZ, RZ, UR51 ;  /* 0x00000033ff5c7e24 */ /* 0x000fe2000f8e00ff */
[----:B------:R-:W-:Y:S01]  /*6f60*/  LOP3.LUT R21, R57, 0xffffe000, RZ, 0xc0, !PT ;  /* 0xffffe00039157812 */ /* 0x000fe200078ec0ff */
[----:B------:R-:W-:Y:S01]  /*6f70*/  IMAD.U32 R91, RZ, RZ, UR37 ;  /* 0x00000025ff5b7e24 */ /* 0x000fe2000f8e00ff */
[----:B------:R-:W-:Y:S01]  /*6f80*/  LOP3.LUT R40, R59, 0xffffe000, RZ, 0xc0, !PT ;  /* 0xffffe0003b287812 */ /* 0x000fe200078ec0ff */
[----:B------:R-:W-:Y:S01]  /*6f90*/  BSSY.RECONVERGENT B0, `(.L_x_124) ;  /* 0x000005b000007945 */ /* 0x000fe20003800200 */
[----:B------:R-:W-:Y:S02]  /*6fa0*/  LOP3.LUT R41, R52, 0xffffe000, RZ, 0xc0, !PT ;  /* 0xffffe00034297812 */ /* 0x000fe400078ec0ff */
[----:B------:R-:W-:Y:S02]  /*6fb0*/  LOP3.LUT R42, R53, 0xffffe000, RZ, 0xc0, !PT ;  /* 0xffffe000352a7812 */ /* 0x000fe400078ec0ff */
[----:B------:R-:W-:Y:S02]  /*6fc0*/  ISETP.NE.AND P6, PT, R87, RZ, PT ;  /* 0x000000ff5700720c */ /* 0x000fe40003fc5270 */
[----:B------:R-:W-:Y:S01]  /*6fd0*/  ISETP.NE.AND P0, PT, R82, RZ, PT ;  /* 0x000000ff5200720c */ /* 0x000fe20003f05270 */
[----:B----4-:R-:W2:Y:S10]  /*6fe0*/  LDTM.x16 R4, tmem[UR4+0x10] ;  /* 0x00001004000479ee */ /* 0x010eb40008240000 */
[----:B------:R-:W-:Y:S02]  /*6ff0*/  @P6 LEA R92, R92, UR48, 0x3 ;  /* 0x000000305c5c6c11 */ /* 0x000fe4000f8e18ff */
[----:B------:R-:W-:Y:S03]  /*7000*/  @P6 SHF.L.U32 R93, R77, 0x1f, RZ ;  /* 0x0000001f4d5d6819 */ /* 0x000fe600000006ff */
[----:B------:R-:W-:Y:S05]  /*7010*/  @P6 VIADD R92, R92, 0x50 ;  /* 0x000000505c5c6836 */ /* 0x000fea0000000000 */
[----:B------:R-:W-:Y:S02]  /*7020*/  @P6 PRMT R91, R91, 0x654, R92 ;  /* 0x000006545b5b6816 */ /* 0x000fe4000000005c */
[----:B------:R-:W-:Y:S01]  /*7030*/  LEA R92, R43, UR48, 0x3 ;  /* 0x000000302b5c7c11 */ /* 0x000fe2000f8e18ff */
[C---:B--2---:R-:W-:Y:S01]  /*7040*/  FMUL R0, R32.reuse, R4 ;  /* 0x0000000420007220 */ /* 0x044fe20000400000 */
[C---:B------:R-:W-:Y:S01]  /*7050*/  FMUL R2, R32.reuse, R5 ;  /* 0x0000000520027220 */ /* 0x040fe20000400000 */
[C---:B------:R-:W-:Y:S01]  /*7060*/  FMUL R3, R32.reuse, R6 ;  /* 0x0000000620037220 */ /* 0x040fe20000400000 */
[----:B------:R-:W-:Y:S01]  /*7070*/  FMUL R7, R32, R7 ;  /* 0x0000000720077220 */ /* 0x000fe20000400000 */
[C---:B------:R-:W-:Y:S01]  /*7080*/  FFMA R36, R35.reuse, R20, R0 ;  /* 0x0000001423247223 */ /* 0x040fe20000000000 */
[----:B------:R-:W-:Y:S01]  /*7090*/  LOP3.LUT R20, R58, 0xffffe000, RZ, 0xc0, !PT ;  /* 0xffffe0003a147812 */ /* 0x000fe200078ec0ff */
[C---:B------:R-:W-:Y:S01]  /*70a0*/  FFMA R37, R35.reuse, R21, R2 ;  /* 0x0000001523257223 */ /* 0x040fe20000000002 */
[----:B------:R-:W-:Y:S01]  /*70b0*/  LOP3.LUT R21, R48, 0xffffe000, RZ, 0xc0, !PT ;  /* 0xffffe00030157812 */ /* 0x000fe200078ec0ff */
[----:B------:R-:W-:Y:S01]  /*70c0*/  FMUL R4, R32, R8 ;  /* 0x0000000820047220 */ /* 0x000fe20000400000 */
[----:B------:R-:W-:Y:S01]  /*70d0*/  F2FP.TF32.F32.PACK_B R36, R36 ;  /* 0x00000024ff24723e */ /* 0x000fe200024050ff */
[C---:B------:R-:W-:Y:S01]  /*70e0*/  FFMA R38, R35.reuse, R20, R3 ;  /* 0x0000001423267223 */ /* 0x040fe20000000003 */
[----:B------:R-:W-:Y:S01]  /*70f0*/  LOP3.LUT R20, R54, 0xffffe000, RZ, 0xc0, !PT ;  /* 0xffffe00036147812 */ /* 0x000fe200078ec0ff */
[----:B------:R-:W-:Y:S01]  /*7100*/  FFMA R39, R35, R40, R7 ;  /* 0x0000002823277223 */ /* 0x000fe20000000007 */
[----:B------:R-:W-:Y:S01]  /*7110*/  LOP3.LUT R40, R55, 0xffffe000, RZ, 0xc0, !PT ;  /* 0xffffe00037287812 */ /* 0x000fe200078ec0ff */
[C---:B------:R-:W-:Y:S01]  /*7120*/  FMUL R5, R32.reuse, R9 ;  /* 0x0000000920057220 */ /* 0x040fe20000400000 */
[C---:B------:R-:W-:Y:S01]  /*7130*/  FMUL R6, R32.reuse, R10 ;  /* 0x0000000a20067220 */ /* 0x040fe20000400000 */
[C---:B------:R-:W-:Y:S01]  /*7140*/  FMUL R11, R32.reuse, R11 ;  /* 0x0000000b200b7220 */ /* 0x040fe20000400000 */
[----:B------:R-:W-:Y:S01]  /*7150*/  F2FP.TF32.F32.PACK_B R37, R37 ;  /* 0x00000025ff25723e */ /* 0x000fe200024050ff */
[C---:B------:R-:W-:Y:S01]  /*7160*/  FFMA R4, R35.reuse, R41, R4 ;  /* 0x0000002923047223 */ /* 0x040fe20000000004 */
[----:B------:R-:W-:Y:S01]  /*7170*/  F2FP.TF32.F32.PACK_B R38, R38 ;  /* 0x00000026ff26723e */ /* 0x000fe200024050ff */
[C---:B------:R-:W-:Y:S01]  /*7180*/  FFMA R5, R35.reuse, R42, R5 ;  /* 0x0000002a23057223 */ /* 0x040fe20000000005 */
[----:B------:R-:W-:Y:S01]  /*7190*/  F2FP.TF32.F32.PACK_B R39, R39 ;  /* 0x00000027ff27723e */ /* 0x000fe200024050ff */
[C---:B------:R-:W-:Y:S01]  /*71a0*/  FFMA R6, R35.reuse, R20, R6 ;  /* 0x0000001423067223 */ /* 0x040fe20000000006 */
[----:B------:R-:W-:Y:S01]  /*71b0*/  FFMA R7, R35, R40, R11 ;  /* 0x0000002823077223 */ /* 0x000fe2000000000b */
        /* <DEDUP_REMOVED lines=47> */
[----:B------:R-:W-:Y:S02]  /*74b0*/  UIADD3 UR8, UP0, UPT, UR52, 0x680, URZ ;  /* 0x0000068034087890 */ /* 0x000fe4000ff1e0ff */
[----:B------:R-:W-:Y:S02]  /*74c0*/  UIADD3 UR5, UPT, UPT, UR41, 0x10, URZ ;  /* 0x0000001029057890 */ /* 0x000fe4000fffe0ff */
[----:B------:R-:W-:Y:S02]  /*74d0*/  UIADD3 UR4, UPT, UPT, UR48, 0x2200, URZ ;  /* 0x0000220030047890 */ /* 0x000fe4000fffe0ff */
[----:B------:R-:W-:Y:S01]  /*74e0*/  UIADD3.X UR9, UPT, UPT, URZ, UR53, URZ, UP0, !UPT ;  /* 0x00000035ff097290 */ /* 0x000fe200087fe4ff */
[----:B------:R-:W-:Y:S01]  /*74f0*/  UMOV UR6, UR42 ;  /* 0x0000002a00067c82 */ /* 0x000fe20008000000 */
[----:B------:R-:W-:Y:S07]  /*7500*/  UMOV UR7, UR36 ;  /* 0x0000002400077c82 */ /* 0x000fee0008000000 */
[----:B------:R2:W-:Y:S01]  /*7510*/  UTMASTG.3D [UR4], [UR8] ;  /* 0x00000004080073b5 */ /* 0x0005e20008010000 */
[----:B------:R0:W-:Y:S01]  /*7520*/  UTMACMDFLUSH ;  /* 0x00000000000079b7 */ /* 0x0001e20000000000 */
[----:B--2---:R-:W-:Y:S04]  /*7530*/  DEPBAR.LE SB0, 0x1 ;  /* 0x000080400000791a */ /* 0x004fe80000000000 */
.L_x_125:
[----:B------:R-:W-:Y:S05]  /*7540*/  BSYNC.RECONVERGENT B0 ;  /* 0x0000000000007941 */ /* 0x000fea0003800200 */
.L_x_124:
[----:B------:R-:W-:Y:S01]  /*7550*/  BAR.SYNC.DEFER_BLOCKING 0x1, 0x80 ;  /* 0x0042000000007b1d */ /* 0x000fe20000010000 */
[----:B------:R-:W-:Y:S04]  /*7560*/  UIADD3 UR40, UPT, UPT, UR51, 0x1, URZ ;  /* 0x0000000133287890 */ /* 0x000fe8000fffe0ff */
[----:B------:R-:W-:Y:S04]  /*7570*/  UISETP.NE.AND UP0, UPT, UR40, 0x4, UPT ;  /* 0x000000042800788c */ /* 0x000fe8000bf05270 */
[----:B------:R-:W-:Y:S01]  /*7580*/  USEL UR40, UR40, URZ, UP0 ;  /* 0x000000ff28287287 */ /* 0x000fe20008000000 */
[----:B------:R2:W-:Y:S01]  /*7590*/  @P6 SYNCS.ARRIVE.TRANS64.RED.A1T0 RZ, [R91+URZ], RZ ;  /* 0x000000ff5bff69a7 */ /* 0x0005e200081004ff */
[----:B------:R-:W-:Y:S01]  /*75a0*/  BSSY B1, `(.L_x_126) ;  /* 0x0000017000017945 */ /* 0x000fe20003800000 */
[----:B------:R-:W4:Y:S02]  /*75b0*/  @P6 SYNCS.PHASECHK.TRANS64.TRYWAIT P0, [R92+URZ+0x30], R93 ;  /* 0x0000305d5c0065a7 */ /* 0x000f2400080011ff */
[----:B----4-:R-:W-:Y:S01]  /*75c0*/  @P6 SEL R89, RZ, 0x1, !P0 ;  /* 0x00000001ff596807 */ /* 0x010fe20004000000 */
[----:B--2---:R-:W-:Y:S06]  /*75d0*/  @!P6 BRA `(.L_x_127) ;  /* 0x00000000004ce947 */ /* 0x004fec0003800000 */
        /* <DEDUP_REMOVED lines=9> */
[----:B------:R-:W-:Y:S04]  /*7670*/  SHF.L.U32 R5, R77, 0x1f, RZ ;  /* 0x0000001f4d057819 */ /* 0x000fe800000006ff */
[----:B------:R-:W1:Y:S02]  /*7680*/  SYNCS.PHASECHK.TRANS64.TRYWAIT P0, [R92+URZ+0x30], R5 ;  /* 0x000030055c0075a7 */ /* 0x000e6400080011ff */
[----:B-1----:R-:W-:Y:S05]  /*7690*/  @!P0 BRA `(.L_x_130) ;  /* 0x0000002000188947 */ /* 0x002fea0003800000 */
.L_x_129:
[----:B------:R-:W-:Y:S05]  /*76a0*/  BSYNC B0 ;  /* 0x0000000000007941 */ /* 0x000fea0003800000 */
.L_x_128:
[----:B------:R-:W-:Y:S02]  /*76b0*/  ISETP.NE.AND P0, PT, R90, RZ, PT ;  /* 0x000000ff5a00720c */ /* 0x000fe40003f05270 */
[----:B------:R-:W-:Y:S11]  /*76c0*/  IADD3 R43, PT, PT, R43, 0x1, RZ ;  /* 0x000000012b2b7810 */ /* 0x000ff60007ffe0ff */
[----:B------:R2:W4:Y:S04]  /*76d0*/  @P0 LDS.128 R56, [R4] ;  /* 0x0000000004380984 */ /* 0x0005280000000c00 */
[----:B------:R2:W1:Y:S04]  /*76e0*/  @P0 LDS.128 R52, [R3+0x10] ;  /* 0x0000100003340984 */ /* 0x0004680000000c00 */
[----:B------:R2:W1:Y:S04]  /*76f0*/  @P0 LDS.128 R48, [R2+0x20] ;  /* 0x0000200002300984 */ /* 0x0004680000000c00 */
[----:B------:R2:W1:Y:S02]  /*7700*/  @P0 LDS.128 R44, [R0+0x30] ;  /* 0x00003000002c0984 */ /* 0x0004640000000c00 */
.L_x_127:
[----:B------:R-:W-:Y:S05]  /*7710*/  BSYNC B1 ;  /* 0x0000000000017941 */ /* 0x000fea0003800000 */
.L_x_126:
[----:B--2---:R-:W-:Y:S05]  /*7720*/  VIADD R3, R34, 0x20 ;  /* 0x0000002022037836 */ /* 0x004fea0000000000 */
[----:B------:R-:W-:Y:S04]  /*7730*/  SHF.R.U32.HI R3, RZ, 0x15, R3 ;  /* 0x00000015ff037819 */ /* 0x000fe80000011603 */
[----:B------:R-:W-:Y:S11]  /*7740*/  LOP3.LUT P0, RZ, R3, 0x3, R72, 0x48, !PT ;  /* 0x0000000303ff7812 */ /* 0x000ff60007804848 */
[----:B------:R-:W-:Y:S02]  /*7750*/  @!UPT UIADD3 URZ, UPT, UPT, URZ, URZ, URZ ;  /* 0x000000fffffff290 */ /* 0x000fe4000fffe0ff */
[----:B------:R-:W-:Y:S05]  /*7760*/  @!P0 BRA `(.L_x_131) ;  /* 0x0000000000408947 */ /* 0x000fea0003800000 */
[----:B------:R-:W2:Y:S01]  /*7770*/  LDCU.64 UR8, c[0x4][0x70] ;  /* 0x01000e00ff0877ac */ /* 0x000ea20008000a00 */
[----:B------:R-:W-:Y:S01]  /*7780*/  MOV R3, 0x0 ;  /* 0x0000000000037802 */ /* 0x000fe20000000f00 */
[----:B-1----:R-:W-:Y:S02]  /*7790*/  HFMA2 R12, -RZ, RZ, 0, 5.9604644775390625e-08 ;  /* 0x00000001ff0c7431 */ /* 0x002fe400000001ff */
[----:B------:R-:W-:Y:S02]  /*77a0*/  IMAD.MOV.U32 R8, RZ, RZ, 0x192 ;  /* 0x00000192ff087424 */ /* 0x000fe400078e00ff */
[----:B------:R-:W-:Y:S01]  /*77b0*/  IMAD.MOV.U32 R13, RZ, RZ, RZ ;  /* 0x000000ffff0d7224 */ /* 0x000fe200078e00ff */
[----:B------:R-:W1:Y:S01]  /*77c0*/  LDCU.64 UR6, c[0x4][0x78] ;  /* 0x01000f00ff0677ac */ /* 0x000e620008000a00 */
[----:B------:R-:W3:Y:S01]  /*77d0*/  LDC.64 R2, c[0x4][R3] ;  /* 0x0100000003027b82 */ /* 0x000ee20000000a00 */
[----:B------:R-:W5:Y:S01]  /*77e0*/  LDCU.64 UR4, c[0x4][0x10] ;  /* 0x01000200ff0477ac */ /* 0x000f620008000a00 */
[----:B--2---:R-:W-:Y:S01]  /*77f0*/  MOV R5, UR9 ;  /* 0x0000000900057c02 */ /* 0x004fe20008000f00 */
[----:B------:R-:W-:Y:S01]  /*7800*/  IMAD.U32 R4, RZ, RZ, UR8 ;  /* 0x00000008ff047e24 */ /* 0x000fe2000f8e00ff */
[----:B-1----:R-:W-:Y:S01]  /*7810*/  MOV R7, UR7 ;  /* 0x0000000700077c02 */ /* 0x002fe20008000f00 */
[----:B------:R-:W-:Y:S01]  /*7820*/  IMAD.U32 R6, RZ, RZ, UR6 ;  /* 0x00000006ff067e24 */ /* 0x000fe2000f8e00ff */
[----:B-----5:R-:W-:Y:S01]  /*7830*/  MOV R11, UR5 ;  /* 0x00000005000b7c02 */ /* 0x020fe20008000f00 */
[----:B------:R-:W-:Y:S02]  /*7840*/  IMAD.U32 R10, RZ, RZ, UR4 ;  /* 0x00000004ff0a7e24 */ /* 0x000fe4000f8e00ff */
[----:B------:R-:W-:Y:S07]  /*7850*/  LEPC R20, `(.L_x_131) ;  /* 0x000000001014794e */ /* 0x000fee0000000000 */
[----:B---34-:R-:W-:Y:S05]  /*7860*/  CALL.ABS.NOINC R2 ;  /* 0x0000000002007343 */ /* 0x018fea0003c00000 */
.L_x_131:
[----:B----4-:R-:W-:Y:S01]  /*7870*/  LOP3.LUT R20, R56, 0xffffe000, RZ, 0xc0, !PT ;  /* 0xffffe00038147812 */ /* 0x010fe200078ec0ff */
[----:B------:R-:W-:Y:S05]  /*7880*/  WARPSYNC.ALL ;  /* 0x0000000000007948 */ /* 0x000fea0003800000 */
[----:B------:R-:W-:Y:S01]  /*7890*/  R2UR UR4, R34 ;  /* 0x00000000220472ca */ /* 0x000fe200000e0000 */
[----:B-1----:R-:W-:Y:S01]  /*78a0*/  IMAD.U32 R92, RZ, RZ, UR40 ;  /* 0x00000028ff5c7e24 */ /* 0x002fe2000f8e00ff */
        /* <DEDUP_REMOVED lines=8> */
[----:B------:R-:W1:Y:S10]  /*7930*/  LDTM.x16 R4, tmem[UR4+0x20] ;  /* 0x00002004000479ee */ /* 0x000e740008240000 */
[----:B------:R-:W-:Y:S02]  /*7940*/  @P6 LEA R92, R92, UR48, 0x3 ;  /* 0x000000305c5c6c11 */ /* 0x000fe4000f8e18ff */
[----:B------:R-:W-:Y:S03]  /*7950*/  @P6 SHF.L.U32 R93, R77, 0x1f, RZ ;  /* 0x0000001f4d5d6819 */ /* 0x000fe600000006ff */
[----:B------:R-:W-:Y:S05]  /*7960*/  @P6 VIADD R92, R92, 0x50 ;  /* 0x000000505c5c6836 */ /* 0x000fea0000000000 */
[----:B------:R-:W-:Y:S02]  /*7970*/  @P6 PRMT R91, R91, 0x654, R92 ;  /* 0x000006545b5b6816 */ /* 0x000fe4000000005c */
[----:B------:R-:W-:Y:S01]  /*7980*/  LEA R92, R43, UR48, 0x3 ;  /* 0x000000302b5c7c11 */ /* 0x000fe2000f8e18ff */
[C---:B-1----:R-:W-:Y:S01]  /*7990*/  FMUL R0, R32.reuse, R4 ;  /* 0x0000000420007220 */ /* 0x042fe20000400000 */
        /* <DEDUP_REMOVED lines=79> */
.L_x_133:
[----:B------:R-:W-:Y:S05]  /*7e90*/  BSYNC.RECONVERGENT B0 ;  /* 0x0000000000007941 */ /* 0x000fea0003800200 */
.L_x_132:
        /* <DEDUP_REMOVED lines=13> */
[C---:B------:R-:W-:Y:S01]  /*7f70*/  @P1 IMAD R3, R43.reuse, 0x2000, R80 ;  /* 0x000020002b031824 */ /* 0x040fe200078e0250 */
[C---:B------:R-:W-:Y:S01]  /*7f80*/  @P1 LEA R0, R43.reuse, R78, 0xd ;  /* 0x0000004e2b001211 */ /* 0x040fe200078e68ff */
[C---:B------:R-:W-:Y:S02]  /*7f90*/  @P1 IMAD R2, R43.reuse, 0x2000, R79 ;  /* 0x000020002b021824 */ /* 0x040fe400078e024f */
[----:B------:R-:W-:Y:S01]  /*7fa0*/  @P1 IMAD R43, R43, 0x2000, R86 ;  /* 0x000020002b2b1824 */ /* 0x000fe200078e0256 */
[----:B------:R-:W-:Y:S06]  /*7fb0*/  @P0 BRA `(.L_x_137) ;  /* 0x00000000000c0947 */ /* 0x000fec0003800000 */
[----:B-1----:R-:W-:Y:S04]  /*7fc0*/  SHF.L.U32 R5, R77, 0x1f, RZ ;  /* 0x0000001f4d057819 */ /* 0x002fe800000006ff */
[----:B------:R-:W1:Y:S02]  /*7fd0*/  SYNCS.PHASECHK.TRANS64.TRYWAIT P0, [R92+URZ+0x30], R5 ;  /* 0x000030055c0075a7 */ /* 0x000e6400080011ff */
[----:B-1----:R-:W-:Y:S05]  /*7fe0*/  @!P0 BRA `(.L_x_138) ;  /* 0x0000001400d88947 */ /* 0x002fea0003800000 */
.L_x_137:
[----:B------:R-:W-:Y:S05]  /*7ff0*/  BSYNC B0 ;  /* 0x0000000000007941 */ /* 0x000fea0003800000 */
.L_x_136:
[----:B------:R-:W-:Y:S11]  /*8000*/  ISETP.NE.AND P0, PT, R90, RZ, PT ;  /* 0x000000ff5a00720c */ /* 0x000ff60003f05270 */
[----:B------:R-:W-:Y:S02]  /*8010*/  @!UPT UIADD3 URZ, UPT, UPT, URZ, URZ, URZ ;  /* 0x000000fffffff290 */ /* 0x000fe4000fffe0ff */
[----:B------:R2:W4:Y:S04]  /*8020*/  @P0 LDS.128 R56, [R3] ;  /* 0x0000000003380984 */ /* 0x0005280000000c00 */
[----:B------:R2:W1:Y:S04]  /*8030*/  @P0 LDS.128 R52, [R2+0x10] ;  /* 0x0000100002340984 */ /* 0x0004680000000c00 */
[----:B------:R2:W1:Y:S04]  /*8040*/  @P0 LDS.128 R48, [R0+0x20] ;  /* 0x0000200000300984 */ /* 0x0004680000000c00 */
[----:B------:R2:W1:Y:S02]  /*8050*/  @P0 LDS.128 R44, [R43+0x30] ;  /* 0x000030002b2c0984 */ /* 0x0004640000000c00 */
.L_x_135:
[----:B------:R-:W-:Y:S05]  /*8060*/  BSYNC B1 ;  /* 0x0000000000017941 */ /* 0x000fea0003800000 */
.L_x_134:
        /* <DEDUP_REMOVED lines=21> */
.L_x_139:
[----:B------:R-:W-:Y:S01]  /*81c0*/  ISETP.NE.AND P0, PT, R82, RZ, PT ;  /* 0x000000ff5200720c */ /* 0x000fe20003f05270 */
[----:B------:R-:W-:Y:S05]  /*81d0*/  WARPSYNC.ALL ;  /* 0x0000000000007948 */ /* 0x000fea0003800000 */
[----:B------:R-:W-:Y:S01]  /*81e0*/  R2UR UR4, R34 ;  /* 0x00000000220472ca */ /* 0x000fe200000e0000 */
[----:B------:R-:W-:Y:S01]  /*81f0*/  VIADD R88, R88, 0xc0 ;  /* 0x000000c058587836 */ /* 0x000fe20000000000 */
[----:B----4-:R-:W-:Y:S01]  /*8200*/  LOP3.LUT R0, R56, 0xffffe000, RZ, 0xc0, !PT ;  /* 0xffffe00038007812 */ /* 0x010fe200078ec0ff */
[----:B------:R-:W-:Y:S01]  /*8210*/  BSSY.RECONVERGENT B0, `(.L_x_140) ;  /* 0x0000059000007945 */ /* 0x000fe20003800200 */
[----:B------:R-:W-:Y:S02]  /*8220*/  LOP3.LUT R2, R57, 0xffffe000, RZ, 0xc0, !PT ;  /* 0xffffe00039027812 */ /* 0x000fe400078ec0ff */
[----:B------:R-:W-:Y:S02]  /*8230*/  LOP3.LUT R3, R58, 0xffffe000, RZ, 0xc0, !PT ;  /* 0xffffe0003a037812 */ /* 0x000fe400078ec0ff */
[----:B------:R-:W-:Y:S02]  /*8240*/  LOP3.LUT R20, R59, 0xffffe000, RZ, 0xc0, !PT ;  /* 0xffffe0003b147812 */ /* 0x000fe400078ec0ff */
[----:B-1----:R-:W-:Y:S02]  /*8250*/  LOP3.LUT R21, R52, 0xffffe000, RZ, 0xc0, !PT ;  /* 0xffffe00034157812 */ /* 0x002fe400078ec0ff */
[----:B------:R-:W-:Y:S01]  /*8260*/  LOP3.LUT R36, R53, 0xffffe000, RZ, 0xc0, !PT ;  /* 0xffffe00035247812 */ /* 0x000fe200078ec0ff */
[----:B------:R-:W1:Y:S01]  /*8270*/  LDTM.x16 R4, tmem[UR4+0x30] ;  /* 0x00003004000479ee */ /* 0x000e620008240000 */
[----:B------:R-:W-:Y:S01]  /*8280*/  LOP3.LUT R37, R54, 0xffffe000, RZ, 0xc0, !PT ;  /* 0xffffe00036257812 */ /* 0x000fe200078ec0ff */
[----:B------:R-:W-:Y:S01]  /*8290*/  NOP ;  /* 0x0000000000007918 */ /* 0x000fe20000000000 */
[----:B------:R-:W-:Y:S02]  /*82a0*/  LOP3.LUT R38, R55, 0xffffe000, RZ, 0xc0, !PT ;  /* 0xffffe00037267812 */ /* 0x000fe400078ec0ff */
[----:B------:R-:W-:Y:S02]  /*82b0*/  LOP3.LUT R88, R88, 0xfefffff8, RZ, 0xc0, !PT ;  /* 0xfefffff858587812 */ /* 0x000fe400078ec0ff */
[----:B------:R-:W-:Y:S02]  /*82c0*/  LOP3.LUT R39, R48, 0xffffe000, RZ, 0xc0, !PT ;  /* 0xffffe00030277812 */ /* 0x000fe400078ec0ff */
[----:B------:R-:W-:Y:S01]  /*82d0*/  LOP3.LUT R40, R49, 0xffffe000, RZ, 0xc0, !PT ;  /* 0xffffe00031287812 */ /* 0x000fe200078ec0ff */
[----:B-1----:R1:W-:Y:S01]  /*82e0*/  SYNCS.ARRIVE.TRANS64.RED.A1T0 RZ, [R88+URZ], RZ ;  /* 0x000000ff58ff79a7 */ /* 0x0023e200081004ff */
[----:B------:R-:W-:Y:S02]  /*82f0*/  LOP3.LUT R41, R50, 0xffffe000, RZ, 0xc0, !PT ;  /* 0xffffe00032297812 */ /* 0x000fe400078ec0ff */
[----:B------:R-:W-:Y:S02]  /*8300*/  LOP3.LUT R42, R51, 0xffffe000, RZ, 0xc0, !PT ;  /* 0xffffe000332a7812 */ /* 0x000fe400078ec0ff */
[----:B------:R-:W-:Y:S02]  /*8310*/  LOP3.LUT R43, R44, 0xffffe000, RZ, 0xc0, !PT ;  /* 0xffffe0002c2b7812 */ /* 0x000fe400078ec0ff */
[----:B------:R-:W-:Y:S02]  /*8320*/  LOP3.LUT R44, R45, 0xffffe000, RZ, 0xc0, !PT ;  /* 0xffffe0002d2c7812 */ /* 0x000fe400078ec0ff */
[----:B------:R-:W-:Y:S02]  /*8330*/  LOP3.LUT R45, R46, 0xffffe000, RZ, 0xc0, !PT ;  /* 0xffffe0002e2d7812 */ /* 0x000fe400078ec0ff */
[----:B------:R-:W-:Y:S01]  /*8340*/  LOP3.LUT R46, R47, 0xffffe000, RZ, 0xc0, !PT ;  /* 0xffffe0002f2e7812 */ /* 0x000fe200078ec0ff */
[C---:B------:R-:W-:Y:S01]  /*8350*/  FMUL R4, R32.reuse, R4 ;  /* 0x0000000420047220 */ /* 0x040fe20000400000 */
[C---:B------:R-:W-:Y:S01]  /*8360*/  FMUL R5, R32.reuse, R5 ;  /* 0x0000000520057220 */ /* 0x040fe20000400000 */
[C---:B------:R-:W-:Y:S01]  /*8370*/  FMUL R6, R32.reuse, R6 ;  /* 0x0000000620067220 */ /* 0x040fe20000400000 */
[C---:B------:R-:W-:Y:S01]  /*8380*/  FMUL R7, R32.reuse, R7 ;  /* 0x0000000720077220 */ /* 0x040fe20000400000 */
[C---:B------:R-:W-:Y:S01]  /*8390*/  FFMA R4, R35.reuse, R0, R4 ;  /* 0x0000000023047223 */ /* 0x040fe20000000004 */
[C---:B------:R-:W-:Y:S01]  /*83a0*/  FFMA R5, R35.reuse, R2, R5 ;  /* 0x0000000223057223 */ /* 0x040fe20000000005 */
[C---:B------:R-:W-:Y:S01]  /*83b0*/  FFMA R6, R35.reuse, R3, R6 ;  /* 0x0000000323067223 */ /* 0x040fe20000000006 */
[C---:B------:R-:W-:Y:S01]  /*83c0*/  FFMA R7, R35.reuse, R20, R7 ;  /* 0x0000001423077223 */ /* 0x040fe20000000007 */
[C---:B------:R-:W-:Y:S01]  /*83d0*/  FMUL R8, R32.reuse, R8 ;  /* 0x0000000820087220 */ /* 0x040fe20000400000 */
        /* <DEDUP_REMOVED lines=9> */
[----:B------:R-:W-:Y:S01]  /*8470*/  F2FP.TF32.F32.PACK_B R7, R7 ;  /* 0x00000007ff07723e */ /* 0x000fe200024050ff */
[C---:B------:R-:W-:Y:S01]  /*8480*/  FFMA R11, R35.reuse, R38, R11 ;  /* 0x00000026230b7223 */ /* 0x040fe2000000000b */
[C---:B------:R-:W-:Y:S01]  /*8490*/  FMUL R12, R32.reuse, R12 ;  /* 0x0000000c200c7220 */ /* 0x040fe20000400000 */
[----:B------:R-:W-:Y:S01]  /*84a0*/  F2FP.TF32.F32.PACK_B R8, R8 ;  /* 0x00000008ff08723e */ /* 0x000fe200024050ff */
[C---:B------:R-:W-:Y:S01]  /*84b0*/  FMUL R13, R32.reuse, R13 ;  /* 0x0000000d200d7220 */ /* 0x040fe20000400000 */
[----:B------:R1:W-:Y:S01]  /*84c0*/  STS.128 [R80+0x6000], R4 ;  /* 0x0060000450007388 */ /* 0x0003e20000000c00 */
        /* <DEDUP_REMOVED lines=8> */
[C---:B------:R-:W-:Y:S01]  /*8550*/  FFMA R15, R35.reuse, R42, R15 ;  /* 0x0000002a230f7223 */ /* 0x040fe2000000000f */
[C---:B------:R-:W-:Y:S01]  /*8560*/  FMUL R16, R32.reuse, R16 ;  /* 0x0000001020107220 */ /* 0x040fe20000400000 */
[----:B------:R-:W-:Y:S01]  /*8570*/  F2FP.TF32.F32.PACK_B R12, R12 ;  /* 0x0000000cff0c723e */ /* 0x000fe200024050ff */
[----:B------:R1:W-:Y:S01]  /*8580*/  STS.128 [R79+0x6010], R8 ;  /* 0x006010084f007388 */ /* 0x0003e20000000c00 */
[C---:B------:R-:W-:Y:S01]  /*8590*/  FMUL R17, R32.reuse, R17 ;  /* 0x0000001120117220 */ /* 0x040fe20000400000 */
[C---:B------:R-:W-:Y:S01]  /*85a0*/  FMUL R18, R32.reuse, R18 ;  /* 0x0000001220127220 */ /* 0x040fe20000400000 */
[----:B------:R-:W-:Y:S01]  /*85b0*/  FMUL R19, R32, R19 ;  /* 0x0000001320137220 */ /* 0x000fe20000400000 */
[----:B------:R-:W-:Y:S01]  /*85c0*/  F2FP.TF32.F32.PACK_B R13, R13 ;  /* 0x0000000dff0d723e */ /* 0x000fe200024050ff */
[C---:B------:R-:W-:Y:S01]  /*85d0*/  FFMA R16, R35.reuse, R43, R16 ;  /* 0x0000002b23107223 */ /* 0x040fe20000000010 */
[----:B------:R-:W-:Y:S01]  /*85e0*/  F2FP.TF32.F32.PACK_B R14, R14 ;  /* 0x0000000eff0e723e */ /* 0x000fe200024050ff */
[C---:B------:R-:W-:Y:S01]  /*85f0*/  FFMA R17, R35.reuse, R44, R17 ;  /* 0x0000002c23117223 */ /* 0x040fe20000000011 */
[----:B------:R-:W-:Y:S01]  /*8600*/  F2FP.TF32.F32.PACK_B R15, R15 ;  /* 0x0000000fff0f723e */ /* 0x000fe200024050ff */
[C---:B------:R-:W-:Y:S01]  /*8610*/  FFMA R18, R35.reuse, R45, R18 ;  /* 0x0000002d23127223 */ /* 0x040fe20000000012 */
[----:B------:R-:W-:Y:S01]  /*8620*/  FFMA R19, R35, R46, R19 ;  /* 0x0000002e23137223 */ /* 0x000fe20000000013 */
[----:B------:R-:W-:Y:S02]  /*8630*/  F2FP.TF32.F32.PACK_B R16, R16 ;  /* 0x00000010ff10723e */ /* 0x000fe400024050ff */
[----:B------:R1:W-:Y:S01]  /*8640*/  STS.128 [R78+0x6020], R12 ;  /* 0x0060200c4e007388 */ /* 0x0003e20000000c00 */
[----:B------:R-:W-:Y:S02]  /*8650*/  F2FP.TF32.F32.PACK_B R17, R17 ;  /* 0x00000011ff11723e */ /* 0x000fe400024050ff */
        /* <DEDUP_REMOVED lines=20> */
.L_x_141:
[----:B------:R-:W-:Y:S05]  /*87a0*/  BSYNC.RECONVERGENT B0 ;  /* 0x0000000000007941 */ /* 0x000fea0003800200 */
.L_x_140:
[----:B------:R-:W-:Y:S01]  /*87b0*/  BAR.SYNC.DEFER_BLOCKING 0x1, 0x80 ;  /* 0x0042000000007b1d */ /* 0x000fe20000010000 */
[----:B------:R-:W-:Y:S01]  /*87c0*/  UISETP.NE.AND UP0, UPT, UR49, -0x4, UPT ;  /* 0xfffffffc3100788c */ /* 0x000fe2000bf05270 */
[----:B------:R-:W-:Y:S08]  /*87d0*/  IADD3 R0, PT, PT, R30, 0x1, RZ ;  /* 0x000000011e007810 */ /* 0x000ff00007ffe0ff */
[----:B------:R-:W-:Y:S05]  /*87e0*/  BRA.U !UP0, `(.L_x_142) ;  /* 0x0000000108287547 */ /* 0x000fea000b800000 */
[----:B------:R-:W-:Y:S01]  /*87f0*/  ISETP.NE.AND P0, PT, R87, RZ, PT ;  /* 0x000000ff5700720c */ /* 0x000fe20003f05270 */
[----:B------:R-:W-:Y:S01]  /*8800*/  IMAD.U32 R3, RZ, RZ, UR51 ;  /* 0x00000033ff037e24 */ /* 0x000fe2000f8e00ff */
[----:B------:R-:W-:Y:S01]  /*8810*/  UIADD3 UR51, UPT, UPT, UR51, 0x1, URZ ;  /* 0x0000000133337890 */ /* 0x000fe2000fffe0ff */
[----:B------:R-:W-:Y:S03]  /*8820*/  IMAD.U32 R2, RZ, RZ, UR37 ;  /* 0x00000025ff027e24 */ /* 0x000fe6000f8e00ff */
[----:B------:R-:W-:Y:S04]  /*8830*/  UISETP.NE.AND UP0, UPT, UR51, 0x4, UPT ;  /* 0x000000043300788c */ /* 0x000fe8000bf05270 */
[----:B------:R-:W-:Y:S03]  /*8840*/  USEL UR51, UR51, URZ, UP0 ;  /* 0x000000ff33337287 */ /* 0x000fe60008000000 */
[----:B------:R-:W-:Y:S05]  /*8850*/  @P0 LEA R3, R3, UR48, 0x3 ;  /* 0x0000003003030c11 */ /* 0x000fea000f8e18ff */
[----:B------:R-:W-:Y:S05]  /*8860*/  @P0 VIADD R3, R3, 0x50 ;  /* 0x0000005003030836 */ /* 0x000fea0000000000 */
[----:B------:R-:W-:Y:S04]  /*8870*/  @P0 PRMT R2, R2, 0x654, R3 ;  /* 0x0000065402020816 */ /* 0x000fe80000000003 */
[----:B------:R2:W-:Y:S03]  /*8880*/  @P0 SYNCS.ARRIVE.TRANS64.RED.A1T0 RZ, [R2+URZ], RZ ;  /* 0x000000ff02ff09a7 */ /* 0x0005e600081004ff */
.L_x_142:
[----:B------:R-:W-:Y:S01]  /*8890*/  ISETP.NE.AND P2, PT, R83, RZ, PT ;  /* 0x000000ff5300720c */ /* 0x000fe20003f45270 */
[----:B------:R-:W-:Y:S01]  /*88a0*/  UIADD3 UR49, UPT, UPT, UR49, 0x4, URZ ;  /* 0x0000000431317890 */ /* 0x000fe2000fffe0ff */
[----:B------:R-:W-:Y:S01]  /*88b0*/  ISETP.NE.AND P0, PT, R85, 0x2, PT ;  /* 0x000000025500780c */ /* 0x000fe20003f05270 */
[----:B------:R-:W-:Y:S01]  /*88c0*/  IMAD.IADD R20, R29, 0x1, R66 ;  /* 0x000000011d147824 */ /* 0x000fe200078e0242 */
[----:B------:R-:W-:Y:S01]  /*88d0*/  ISETP.NE.AND P1, PT, R0, 0x4, PT ;  /* 0x000000040000780c */ /* 0x000fe20003f25270 */
[----:B------:R-:W-:Y:S01]  /*88e0*/  IMAD.IADD R21, R31, 0x1, R68 ;  /* 0x000000011f157824 */ /* 0x000fe200078e0244 */
[----:B--2---:R-:W-:Y:S02]  /*88f0*/  SEL R2, RZ, 0x1, P0 ;  /* 0x00000001ff027807 */ /* 0x004fe40000000000 */
[----:B------:R-:W-:Y:S02]  /*8900*/  SEL R3, RZ, 0x1, P1 ;  /* 0x00000001ff037807 */ /* 0x000fe40000800000 */
[----:B------:R-:W-:Y:S02]  /*8910*/  LOP3.LUT R75, R75, R2, RZ, 0x3c, !PT ;  /* 0x000000024b4b7212 */ /* 0x000fe400078e3cff */
[----:B------:R-:W-:Y:S02]  /*8920*/  LOP3.LUT R76, R76, R3, RZ, 0x3c, !PT ;  /* 0x000000034c4c7212 */ /* 0x000fe400078e3cff */
[----:B------:R-:W-:Y:S02]  /*8930*/  @P2 R2UR UR36, R74 ;  /* 0x000000004a2422ca */ /* 0x000fe400000e0000 */
[----:B------:R-:W-:Y:S02]  /*8940*/  SEL R85, R85, RZ, P0 ;  /* 0x000000ff55557207 */ /* 0x000fe40000000000 */
[----:B------:R-:W-:Y:S01]  /*8950*/  SEL R30, R0, RZ, P1 ;  /* 0x000000ff001e7207 */ /* 0x000fe20000800000 */
[----:B------:R-:W-:Y:S10]  /*8960*/  @P2 BRA `(.L_x_143) ;  /* 0xffffffcc00542947 */ /* 0x000ff4000383ffff */
[----:B------:R-:W-:-:S09]  /*8970*/  UISETP.NE.AND UP0, UPT, UR50, URZ, UPT ;  /* 0x000000ff3200728c */ /* 0x000fd2000bf05270 */
[----:B------:R-:W-:Y:S05]  /*8980*/  BRA.U !UP0, `(.L_x_144) ;  /* 0x0000000108487547 */ /* 0x000fea000b800000 */
[----:B------:R-:W2:Y:S02]  /*8990*/  LDCU.64 UR4, c[0x0][0x890] ;  /* 0x00011200ff0477ac */ /* 0x000ea40008000a00 */
[----:B--2---:R-:W-:-:S04]  /*89a0*/  UISETP.NE.U32.AND UP0, UPT, UR4, URZ, UPT ;  /* 0x000000ff0400728c */ /* 0x004fc8000bf05070 */
[----:B------:R-:W-:-:S09]  /*89b0*/  UISETP.NE.AND.EX UP0, UPT, UR5, URZ, UPT, UP0 ;  /* 0x000000ff0500728c */ /* 0x000fd2000bf05300 */
[----:B------:R-:W-:Y:S05]  /*89c0*/  BRA.U UP0, `(.L_x_145) ;  /* 0x00000001000c7547 */ /* 0x000fea000b800000 */
[----:B------:R-:W-:-:S13]  /*89d0*/  FSETP.NEU.AND P0, PT, R35, RZ, PT ;  /* 0x000000ff2300720b */ /* 0x000fda0003f0d000 */
[----:B------:R-:W-:Y:S05]  /*89e0*/  @!P0 EXIT ;  /* 0x000000000000894d */ /* 0x000fea0003800000 */
[----:B------:R-:W-:Y:S05]  /*89f0*/  BRA `(.L_x_144) ;  /* 0x00000000002c7947 */ /* 0x000fea0003800000 */
.L_x_145:
[----:B------:R-:W-:Y:S01]  /*8a00*/  ISETP.NE.AND P0, PT, R84, RZ, PT ;  /* 0x000000ff5400720c */ /* 0x000fe20003f05270 */
[----:B------:R-:W-:-:S12]  /*8a10*/  BSSY.RECONVERGENT B0, `(.L_x_144) ;  /* 0x0000009000007945 */ /* 0x000fd80003800200 */
[----:B------:R-:W-:Y:S05]  /*8a20*/  @P0 BRA `(.L_x_146) ;  /* 0x0000000000140947 */ /* 0x000fea0003800000 */
[----:B------:R-:W2:Y:S02]  /*8a30*/  LDCU.64 UR4, c[0x0][0x888] ;  /* 0x00011100ff0477ac */ /* 0x000ea40008000a00 */
[----:B--2---:R-:W-:-:S04]  /*8a40*/  ISETP.NE.U32.AND P0, PT, RZ, UR4, PT ;  /* 0x00000004ff007c0c */ /* 0x004fc8000bf05070 */
[----:B------:R-:W-:-:S13]  /*8a50*/  ISETP.NE.AND.EX P0, PT, RZ, UR5, PT, P0 ;  /* 0x00000005ff007c0c */ /* 0x000fda000bf05300 */
[----:B------:R-:W-:Y:S05]  /*8a60*/  @!P0 EXIT ;  /* 0x000000000000894d */ /* 0x000fea0003800000 */
[----:B------:R-:W-:Y:S05]  /*8a70*/  BRA `(.L_x_147) ;  /* 0x0000000000087947 */ /* 0x000fea0003800000 */
.L_x_146:
[----:B------:R-:W-:-:S13]  /*8a80*/  FSETP.NEU.AND P0, PT, R35, RZ, PT ;  /* 0x000000ff2300720b */ /* 0x000fda0003f0d000 */
[----:B------:R-:W-:Y:S05]  /*8a90*/  @!P0 EXIT ;  /* 0x000000000000894d */ /* 0x000fea0003800000 */
.L_x_147:
[----:B------:R-:W-:Y:S05]  /*8aa0*/  BSYNC.RECONVERGENT B0 ;  /* 0x0000000000007941 */ /* 0x000fea0003800200 */
.L_x_144:
[----:B------:R-:W-:Y:S01]  /*8ab0*/  ULEA UR4, UR51, UR48, 0x3 ;  /* 0x0000003033047291 */ /* 0x000fe2000f8e18ff */
[----:B------:R-:W-:-:S04]  /*8ac0*/  DEPBAR.LE SB0, 0x0 ;  /* 0x000080000000791a */ /* 0x000fc80000000000 */
[----:B------:R-:W-:-:S04]  /*8ad0*/  UIADD3 UR4, UPT, UPT, UR4, 0x50, URZ ;  /* 0x0000005004047890 */ /* 0x000fc8000fffe0ff */
[----:B------:R-:W-:-:S09]  /*8ae0*/  UPRMT UR4, UR37, 0x654, UR4 ;  /* 0x0000065425047896 */ /* 0x000fd20008000004 */
[----:B------:R-:W-:Y:S01]  /*8af0*/  SYNCS.ARRIVE.TRANS64.RED.A1T0 RZ, [UR4], RZ ;  /* 0x000000ffffff79a7 */ /* 0x000fe20008100404 */
[----:B------:R-:W-:Y:S05]  /*8b00*/  EXIT ;  /* 0x000000000000794d */ /* 0x000fea0003800000 */
.L_x_24:
[----:B--2---:R2:W4:Y:S02]  /*8b10*/  SYNCS.PHASECHK.TRANS64.TRYWAIT P0, [R3+URZ+0xf0], R2 ;  /* 0x0000f002030075a7 */ /* 0x00452400080011ff */
[----:B----4-:R-:W-:Y:S05]  /*8b20*/  @!P0 NANOSLEEP.SYNCS 0x989680 ;  /* 0x009896800000895d */ /* 0x010fea0003900000 */
[----:B------:R-:W4:Y:S02]  /*8b30*/  @!P0 SYNCS.PHASECHK.TRANS64 P0, [R3+URZ+0xf0], R2 ;  /* 0x0000f002030085a7 */ /* 0x000f2400080010ff */
[----:B----4-:R-:W-:Y:S05]  /*8b40*/  @!P0 BRA `(.L_x_24) ;  /* 0xfffffffc00f08947 */ /* 0x010fea000383ffff */
[----:B------:R-:W-:Y:S05]  /*8b50*/  BRA `(.L_x_148) ;  /* 0xffffff8c00287947 */ /* 0x000fea000383ffff */
.L_x_27:
[----:B-1----:R-:W-:-:S07]  /*8b60*/  MOV R2, UR33 ;  /* 0x0000002100027c02 */ /* 0x002fce0008000f00 */
.L_x_149:
[----:B-1----:R1:W2:Y:S02]  /*8b70*/  SYNCS.PHASECHK.TRANS64.TRYWAIT P0, [R2+URZ+0x18], R5 ;  /* 0x00001805020075a7 */ /* 0x0022a400080011ff */
[----:B--2---:R-:W-:Y:S05]  /*8b80*/  @!P0 NANOSLEEP.SYNCS 0x989680 ;  /* 0x009896800000895d */ /* 0x004fea0003900000 */
[----:B------:R-:W2:Y:S02]  /*8b90*/  @!P0 SYNCS.PHASECHK.TRANS64 P0, [R2+URZ+0x18], R5 ;  /* 0x00001805020085a7 */ /* 0x000ea400080010ff */
[----:B--2---:R-:W-:Y:S05]  /*8ba0*/  @!P0 BRA `(.L_x_149) ;  /* 0xfffffffc00f08947 */ /* 0x004fea000383ffff */
[----:B------:R-:W-:Y:S05]  /*8bb0*/  BRA `(.L_x_26) ;  /* 0xffffff8c00907947 */ /* 0x000fea000383ffff */
.L_x_34:
[----:B-1----:R-:W-:-:S07]  /*8bc0*/  MOV R2, UR33 ;  /* 0x0000002100027c02 */ /* 0x002fce0008000f00 */
.L_x_150:
[----:B-1----:R1:W2:Y:S02]  /*8bd0*/  SYNCS.PHASECHK.TRANS64.TRYWAIT P0, [R2+URZ+0x18], R5 ;  /* 0x00001805020075a7 */ /* 0x0022a400080011ff */
[----:B--2---:R-:W-:Y:S05]  /*8be0*/  @!P0 NANOSLEEP.SYNCS 0x989680 ;  /* 0x009896800000895d */ /* 0x004fea0003900000 */
[----:B------:R-:W2:Y:S02]  /*8bf0*/  @!P0 SYNCS.PHASECHK.TRANS64 P0, [R2+URZ+0x18], R5 ;  /* 0x00001805020085a7 */ /* 0x000ea400080010ff */
[----:B--2---:R-:W-:Y:S05]  /*8c00*/  @!P0 BRA `(.L_x_150) ;  /* 0xfffffffc00f08947 */ /* 0x004fea000383ffff */
[----:B------:R-:W-:Y:S05]  /*8c10*/  BRA `(.L_x_33) ;  /* 0xffffff90007c7947 */ /* 0x000fea000383ffff */
.L_x_39:
[----:B-1----:R1:W2:Y:S02]  /*8c20*/  SYNCS.PHASECHK.TRANS64.TRYWAIT P0, [R2+URZ+0x80], R3 ;  /* 0x00008003020075a7 */ /* 0x0022a400080011ff */
[----:B--2---:R-:W-:Y:S05]  /*8c30*/  @!P0 NANOSLEEP.SYNCS 0x989680 ;  /* 0x009896800000895d */ /* 0x004fea0003900000 */
[----:B------:R-:W2:Y:S02]  /*8c40*/  @!P0 SYNCS.PHASECHK.TRANS64 P0, [R2+URZ+0x80], R3 ;  /* 0x00008003020085a7 */ /* 0x000ea400080010ff */
[----:B--2---:R-:W-:Y:S05]  /*8c50*/  @!P0 BRA `(.L_x_39) ;  /* 0xfffffffc00f08947 */ /* 0x004fea000383ffff */
[----:B------:R-:W-:Y:S05]  /*8c60*/  BRA `(.L_x_151) ;  /* 0xffffff9400487947 */ /* 0x000fea000383ffff */
.L_x_43:
[----:B---3--:R-:W-:-:S07]  /*8c70*/  MOV R0, UR5 ;  /* 0x0000000500007c02 */ /* 0x008fce0008000f00 */
.L_x_152:
[----:B-1----:R1:W2:Y:S02]  /*8c80*/  SYNCS.PHASECHK.TRANS64.TRYWAIT P0, [R0+URZ], R3 ;  /* 0x00000003000075a7 */ /* 0x0022a400080011ff */
[----:B--2---:R-:W-:Y:S05]  /*8c90*/  @!P0 NANOSLEEP.SYNCS 0x989680 ;  /* 0x009896800000895d */ /* 0x004fea0003900000 */
[----:B------:R-:W2:Y:S02]  /*8ca0*/  @!P0 SYNCS.PHASECHK.TRANS64 P0, [R0+URZ], R3 ;  /* 0x00000003000085a7 */ /* 0x000ea400080010ff */
[----:B--2---:R-:W-:Y:S05]  /*8cb0*/  @!P0 BRA `(.L_x_152) ;  /* 0xfffffffc00f08947 */ /* 0x004fea000383ffff */
[----:B------:R-:W-:Y:S05]  /*8cc0*/  BRA `(.L_x_153) ;  /* 0xffffff9800b87947 */ /* 0x000fea000383ffff */
.L_x_44:
[----:B---3--:R-:W-:-:S07]  /*8cd0*/  MOV R0, UR5 ;  /* 0x0000000500007c02 */ /* 0x008fce0008000f00 */
.L_x_154:
[----:B-1----:R1:W2:Y:S02]  /*8ce0*/  SYNCS.PHASECHK.TRANS64.TRYWAIT P0, [R0+URZ], R3 ;  /* 0x00000003000075a7 */ /* 0x0022a400080011ff */
[----:B--2---:R-:W-:Y:S05]  /*8cf0*/  @!P0 NANOSLEEP.SYNCS 0x989680 ;  /* 0x009896800000895d */ /* 0x004fea0003900000 */
[----:B------:R-:W2:Y:S02]  /*8d00*/  @!P0 SYNCS.PHASECHK.TRANS64 P0, [R0+URZ], R3 ;  /* 0x00000003000085a7 */ /* 0x000ea400080010ff */
[----:B--2---:R-:W-:Y:S05]  /*8d10*/  @!P0 BRA `(.L_x_154) ;  /* 0xfffffffc00f08947 */ /* 0x004fea000383ffff */
[----:B------:R-:W-:Y:S05]  /*8d20*/  BRA `(.L_x_155) ;  /* 0xffffff9800c47947 */ /* 0x000fea000383ffff */
.L_x_47:
[----:B-1----:R1:W2:Y:S02]  /*8d30*/  SYNCS.PHASECHK.TRANS64.TRYWAIT P0, [R0+URZ+0xe0], R5 ;  /* 0x0000e005000075a7 */ /* 0x0022a400080011ff */
[----:B--2---:R-:W-:Y:S05]  /*8d40*/  @!P0 NANOSLEEP.SYNCS 0x989680 ;  /* 0x009896800000895d */ /* 0x004fea0003900000 */
[----:B------:R-:W2:Y:S02]  /*8d50*/  @!P0 SYNCS.PHASECHK.TRANS64 P0, [R0+URZ+0xe0], R5 ;  /* 0x0000e005000085a7 */ /* 0x000ea400080010ff */
[----:B--2---:R-:W-:Y:S05]  /*8d60*/  @!P0 BRA `(.L_x_47) ;  /* 0xfffffffc00f08947 */ /* 0x004fea000383ffff */
[----:B------:R-:W-:Y:S05]  /*8d70*/  BRA `(.L_x_156) ;  /* 0xffffff9c00247947 */ /* 0x000fea000383ffff */
.L_x_48:
[----:B------:R-:W-:-:S07]  /*8d80*/  MOV R0, UR5 ;  /* 0x0000000500007c02 */ /* 0x000fce0008000f00 */
.L_x_157:
[----:B-1----:R1:W2:Y:S02]  /*8d90*/  SYNCS.PHASECHK.TRANS64.TRYWAIT P0, [R0+URZ+0x90], R7 ;  /* 0x00009007000075a7 */ /* 0x0022a400080011ff */
[----:B--2---:R-:W-:Y:S05]  /*8da0*/  @!P0 NANOSLEEP.SYNCS 0x989680 ;  /* 0x009896800000895d */ /* 0x004fea0003900000 */
[----:B------:R-:W2:Y:S02]  /*8db0*/  @!P0 SYNCS.PHASECHK.TRANS64 P0, [R0+URZ+0x90], R7 ;  /* 0x00009007000085a7 */ /* 0x000ea400080010ff */
[----:B--2---:R-:W-:Y:S05]  /*8dc0*/  @!P0 BRA `(.L_x_157) ;  /* 0xfffffffc00f08947 */ /* 0x004fea000383ffff */
[----:B------:R-:W-:Y:S05]  /*8dd0*/  BRA `(.L_x_158) ;  /* 0xffffff9c00347947 */ /* 0x000fea000383ffff */
.L_x_49:
[----:B-1----:R1:W2:Y:S02]  /*8de0*/  SYNCS.PHASECHK.TRANS64.TRYWAIT P1, [R0+URZ+0x80], R5 ;  /* 0x00008005000075a7 */ /* 0x0022a400080211ff */
[----:B--2---:R-:W-:Y:S05]  /*8df0*/  @!P1 NANOSLEEP.SYNCS 0x989680 ;  /* 0x009896800000995d */ /* 0x004fea0003900000 */
[----:B------:R-:W2:Y:S02]  /*8e00*/  @!P1 SYNCS.PHASECHK.TRANS64 P1, [R0+URZ+0x80], R5 ;  /* 0x00008005000095a7 */ /* 0x000ea400080210ff */
[----:B--2---:R-:W-:Y:S05]  /*8e10*/  @!P1 BRA `(.L_x_49) ;  /* 0xfffffffc00f09947 */ /* 0x004fea000383ffff */
[----:B------:R-:W-:Y:S05]  /*8e20*/  BRA `(.L_x_159) ;  /* 0xffffff9c00647947 */ /* 0x000fea000383ffff */
.L_x_52:
[----:B------:R-:W-:-:S07]  /*8e30*/  MOV R0, UR5 ;  /* 0x0000000500007c02 */ /* 0x000fce0008000f00 */
.L_x_160:
[----:B-1----:R1:W2:Y:S02]  /*8e40*/  SYNCS.PHASECHK.TRANS64.TRYWAIT P0, [R0+URZ+0x90], R3 ;  /* 0x00009003000075a7 */ /* 0x0022a400080011ff */
[----:B--2---:R-:W-:Y:S05]  /*8e50*/  @!P0 NANOSLEEP.SYNCS 0x989680 ;  /* 0x009896800000895d */ /* 0x004fea0003900000 */
[----:B------:R-:W2:Y:S02]  /*8e60*/  @!P0 SYNCS.PHASECHK.TRANS64 P0, [R0+URZ+0x90], R3 ;  /* 0x00009003000085a7 */ /* 0x000ea400080010ff */
[----:B--2---:R-:W-:Y:S05]  /*8e70*/  @!P0 BRA `(.L_x_160) ;  /* 0xfffffffc00f08947 */ /* 0x004fea000383ffff */
[----:B------:R-:W-:Y:S05]  /*8e80*/  BRA `(.L_x_51) ;  /* 0xffffff9c00b87947 */ /* 0x000fea000383ffff */
.L_x_61:
[----:B-1----:R-:W-:-:S04]  /*8e90*/  MOV R4, UR6 ;  /* 0x0000000600047c02 */ /* 0x002fc80008000f00 */
[----:B------:R1:W2:Y:S03]  /*8ea0*/  SYNCS.PHASECHK.TRANS64.TRYWAIT P0, [R4+URZ+0x8], R5 ;  /* 0x00000805040075a7 */ /* 0x0002a600080011ff */
[----:B--2---:R-:W-:Y:S05]  /*8eb0*/  @!P0 NANOSLEEP.SYNCS 0x989680 ;  /* 0x009896800000895d */ /* 0x004fea0003900000 */
[----:B------:R-:W2:Y:S02]  /*8ec0*/  @!P0 SYNCS.PHASECHK.TRANS64 P0, [R4+URZ+0x8], R5 ;  /* 0x00000805040085a7 */ /* 0x000ea400080010ff */
[----:B--2---:R-:W-:Y:S05]  /*8ed0*/  @!P0 BRA `(.L_x_61) ;  /* 0xfffffffc00ec8947 */ /* 0x004fea000383ffff */
[----:B------:R-:W-:Y:S05]  /*8ee0*/  BRA `(.L_x_60) ;  /* 0xffffffa0006c7947 */ /* 0x000fea000383ffff */
.L_x_63:
[----:B------:R-:W-:Y:S01]  /*8ef0*/  BSSY B0, `(.L_x_161) ;  /* 0x0000006000007945 */ /* 0x000fe20003800000 */
[----:B------:R-:W-:-:S07]  /*8f00*/  MOV R15, 0xffffffff ;  /* 0xffffffff000f7802 */ /* 0x000fce0000000f00 */
[----:B-1---5:R-:W-:Y:S05]  /*8f10*/  WARPSYNC.COLLECTIVE R15, `(.L_x_162) ;  /* 0x000000000f0c7348 */ /* 0x022fea0003c00000 */
[----:B------:R-:W-:Y:S02]  /*8f20*/  ELECT P6, UR79, PT ;  /* 0x00000000004f782f */ /* 0x000fe400038c0000 */
[----:B------:R-:W-:Y:S01]  /*8f30*/  MOV R14, UR79 ;  /* 0x0000004f000e7c02 */ /* 0x000fe20008000f00 */
[----:B-1---5:R-:W-:Y:S10]  /*8f40*/  ENDCOLLECTIVE ;  /* 0x000000000000791b */ /* 0x022ff40003800000 */
.L_x_162:
[----:B------:R-:W-:Y:S05]  /*8f50*/  BSYNC B0 ;  /* 0x0000000000007941 */ /* 0x000fea0003800000 */
.L_x_161:
[----:B------:R-:W-:Y:S05]  /*8f60*/  BRA `(.L_x_163) ;  /* 0xffffffa0009c7947 */ /* 0x000fea000383ffff */
.L_x_65:
[----:B-1----:R-:W-:-:S04]  /*8f70*/  MOV R2, UR6 ;  /* 0x0000000600027c02 */ /* 0x002fc80008000f00 */
[----:B------:R1:W2:Y:S03]  /*8f80*/  SYNCS.PHASECHK.TRANS64.TRYWAIT P0, [R2+URZ+0x8], R3 ;  /* 0x00000803020075a7 */ /* 0x0002a600080011ff */
[----:B--2---:R-:W-:Y:S05]  /*8f90*/  @!P0 NANOSLEEP.SYNCS 0x989680 ;  /* 0x009896800000895d */ /* 0x004fea0003900000 */
[----:B------:R-:W2:Y:S02]  /*8fa0*/  @!P0 SYNCS.PHASECHK.TRANS64 P0, [R2+URZ+0x8], R3 ;  /* 0x00000803020085a7 */ /* 0x000ea400080010ff */
[----:B--2---:R-:W-:Y:S05]  /*8fb0*/  @!P0 BRA `(.L_x_65) ;  /* 0xfffffffc00ec8947 */ /* 0x004fea000383ffff */
[----:B------:R-:W-:Y:S05]  /*8fc0*/  BRA `(.L_x_64) ;  /* 0xffffffa000a07947 */ /* 0x000fea000383ffff */
.L_x_66:
[----:B-1----:R1:W2:Y:S02]  /*8fd0*/  SYNCS.PHASECHK.TRANS64.TRYWAIT P0, [R0+URZ+0x80], R5 ;  /* 0x00008005000075a7 */ /* 0x0022a400080011ff */
[----:B--2---:R-:W-:Y:S05]  /*8fe0*/  @!P0 NANOSLEEP.SYNCS 0x989680 ;  /* 0x009896800000895d */ /* 0x004fea0003900000 */
[----:B------:R-:W2:Y:S02]  /*8ff0*/  @!P0 SYNCS.PHASECHK.TRANS64 P0, [R0+URZ+0x80], R5 ;  /* 0x00008005000085a7 */ /* 0x000ea400080010ff */
[----:B--2---:R-:W-:Y:S05]  /*9000*/  @!P0 BRA `(.L_x_66) ;  /* 0xfffffffc00f08947 */ /* 0x004fea000383ffff */
[----:B------:R-:W-:Y:S05]  /*9010*/  BRA `(.L_x_164) ;  /* 0xffffffa400ac7947 */ /* 0x000fea000383ffff */
.L_x_68:
[----:B------:R-:W-:-:S07]  /*9020*/  MOV R0, UR8 ;  /* 0x0000000800007c02 */ /* 0x000fce0008000f00 */
.L_x_165:
[----:B-1----:R1:W2:Y:S02]  /*9030*/  SYNCS.PHASECHK.TRANS64.TRYWAIT P0, [R0+URZ+0xc0], R5 ;  /* 0x0000c005000075a7 */ /* 0x0022a400080011ff */
[----:B--2---:R-:W-:Y:S05]  /*9040*/  @!P0 NANOSLEEP.SYNCS 0x989680 ;  /* 0x009896800000895d */ /* 0x004fea0003900000 */
[----:B------:R-:W2:Y:S02]  /*9050*/  @!P0 SYNCS.PHASECHK.TRANS64 P0, [R0+URZ+0xc0], R5 ;  /* 0x0000c005000085a7 */ /* 0x000ea400080010ff */
[----:B--2---:R-:W-:Y:S05]  /*9060*/  @!P0 BRA `(.L_x_165) ;  /* 0xfffffffc00f08947 */ /* 0x004fea000383ffff */
[----:B------:R-:W-:Y:S05]  /*9070*/  BRA `(.L_x_166) ;  /* 0xffffffa400f87947 */ /* 0x000fea000383ffff */
.L_x_71:
[----:B------:R-:W-:Y:S07]  /*9080*/  MOV R0, UR14 ;  /* 0x0000000e00007c02 */ /* 0x000fee0008000f00 */
.L_x_167:
[----:B-1----:R1:W2:Y:S02]  /*9090*/  SYNCS.PHASECHK.TRANS64.TRYWAIT P0, [R0+URZ], R5 ;  /* 0x00000005000075a7 */ /* 0x0022a400080011ff */
[----:B--2---:R-:W-:Y:S05]  /*90a0*/  @!P0 NANOSLEEP.SYNCS 0x989680 ;  /* 0x009896800000895d */ /* 0x004fea0003900000 */
[----:B------:R-:W2:Y:S02]  /*90b0*/  @!P0 SYNCS.PHASECHK.TRANS64 P0, [R0+URZ], R5 ;  /* 0x00000005000085a7 */ /* 0x000ea400080010ff */
[----:B--2---:R-:W-:Y:S05]  /*90c0*/  @!P0 BRA `(.L_x_167) ;  /* 0xfffffffc00f08947 */ /* 0x004fea000383ffff */
[----:B------:R-:W-:Y:S05]  /*90d0*/  BRA `(.L_x_70) ;  /* 0xffffffa8000c7947 */ /* 0x000fea000383ffff */
.L_x_75:
[----:B-1----:R-:W-:-:S07]  /*90e0*/  MOV R0, UR8 ;  /* 0x0000000800007c02 */ /* 0x002fce0008000f00 */
.L_x_168:
[----:B-1----:R1:W2:Y:S02]  /*90f0*/  SYNCS.PHASECHK.TRANS64.TRYWAIT P0, [R0+URZ], R3 ;  /* 0x00000003000075a7 */ /* 0x0022a400080011ff */
[----:B--2---:R-:W-:Y:S05]  /*9100*/  @!P0 NANOSLEEP.SYNCS 0x989680 ;  /* 0x009896800000895d */ /* 0x004fea0003900000 */
[----:B------:R-:W2:Y:S02]  /*9110*/  @!P0 SYNCS.PHASECHK.TRANS64 P0, [R0+URZ], R3 ;  /* 0x00000003000085a7 */ /* 0x000ea400080010ff */
[----:B--2---:R-:W-:Y:S05]  /*9120*/  @!P0 BRA `(.L_x_168) ;  /* 0xfffffffc00f08947 */ /* 0x004fea000383ffff */
[----:B------:R-:W-:Y:S05]  /*9130*/  BRA `(.L_x_169) ;  /* 0xffffffac00507947 */ /* 0x000fea000383ffff */
.L_x_76:
[----:B------:R-:W-:-:S07]  /*9140*/  MOV R0, UR8 ;  /* 0x0000000800007c02 */ /* 0x000fce0008000f00 */
.L_x_170:
[----:B-1----:R1:W2:Y:S02]  /*9150*/  SYNCS.PHASECHK.TRANS64.TRYWAIT P0, [R0+URZ], R3 ;  /* 0x00000003000075a7 */ /* 0x0022a400080011ff */
[----:B--2---:R-:W-:Y:S05]  /*9160*/  @!P0 NANOSLEEP.SYNCS 0x989680 ;  /* 0x009896800000895d */ /* 0x004fea0003900000 */
[----:B------:R-:W2:Y:S02]  /*9170*/  @!P0 SYNCS.PHASECHK.TRANS64 P0, [R0+URZ], R3 ;  /* 0x00000003000085a7 */ /* 0x000ea400080010ff */
[----:B--2---:R-:W-:Y:S05]  /*9180*/  @!P0 BRA `(.L_x_170) ;  /* 0xfffffffc00f08947 */ /* 0x004fea000383ffff */
[----:B------:R-:W-:Y:S05]  /*9190*/  BRA `(.L_x_171) ;  /* 0xffffffac005c7947 */ /* 0x000fea000383ffff */
.L_x_77:
[----:B------:R-:W-:-:S07]  /*91a0*/  MOV R0, UR8 ;  /* 0x0000000800007c02 */ /* 0x000fce0008000f00 */
.L_x_172:
[----:B-1----:R1:W2:Y:S02]  /*91b0*/  SYNCS.PHASECHK.TRANS64.TRYWAIT P0, [R0+URZ], R3 ;  /* 0x00000003000075a7 */ /* 0x0022a400080011ff */
[----:B--2---:R-:W-:Y:S05]  /*91c0*/  @!P0 NANOSLEEP.SYNCS 0x989680 ;  /* 0x009896800000895d */ /* 0x004fea0003900000 */
[----:B------:R-:W2:Y:S02]  /*91d0*/  @!P0 SYNCS.PHASECHK.TRANS64 P0, [R0+URZ], R3 ;  /* 0x00000003000085a7 */ /* 0x000ea400080010ff */
[----:B--2---:R-:W-:Y:S05]  /*91e0*/  @!P0 BRA `(.L_x_172) ;  /* 0xfffffffc00f08947 */ /* 0x004fea000383ffff */
[----:B------:R-:W-:Y:S05]  /*91f0*/  BRA `(.L_x_173) ;  /* 0xffffffac00687947 */ /* 0x000fea000383ffff */
.L_x_80:
[----:B------:R-:W-:-:S07]  /*9200*/  MOV R0, UR7 ;  /* 0x0000000700007c02 */ /* 0x000fce0008000f00 */
.L_x_174:
[----:B-1----:R1:W2:Y:S02]  /*9210*/  SYNCS.PHASECHK.TRANS64.TRYWAIT P1, [R0+URZ+0x100], R3 ;  /* 0x00010003000075a7 */ /* 0x0022a400080211ff */
[----:B--2---:R-:W-:Y:S05]  /*9220*/  @!P1 NANOSLEEP.SYNCS 0x989680 ;  /* 0x009896800000995d */ /* 0x004fea0003900000 */
[----:B------:R-:W2:Y:S02]  /*9230*/  @!P1 SYNCS.PHASECHK.TRANS64 P1, [R0+URZ+0x100], R3 ;  /* 0x00010003000095a7 */ /* 0x000ea400080210ff */
[----:B--2---:R-:W-:Y:S05]  /*9240*/  @!P1 BRA `(.L_x_174) ;  /* 0xfffffffc00f09947 */ /* 0x004fea000383ffff */
[----:B------:R-:W-:Y:S05]  /*9250*/  BRA `(.L_x_175) ;  /* 0xffffffac00b47947 */ /* 0x000fea000383ffff */
.L_x_85:
[----:B--2---:R2:W4:Y:S02]  /*9260*/  SYNCS.PHASECHK.TRANS64.TRYWAIT P0, [R0+URZ+0x80], R3 ;  /* 0x00008003000075a7 */ /* 0x00452400080011ff */
[----:B----4-:R-:W-:Y:S05]  /*9270*/  @!P0 NANOSLEEP.SYNCS 0x989680 ;  /* 0x009896800000895d */ /* 0x010fea0003900000 */
[----:B------:R-:W4:Y:S02]  /*9280*/  @!P0 SYNCS.PHASECHK.TRANS64 P0, [R0+URZ+0x80], R3 ;  /* 0x00008003000085a7 */ /* 0x000f2400080010ff */
[----:B----4-:R-:W-:Y:S05]  /*9290*/  @!P0 BRA `(.L_x_85) ;  /* 0xfffffffc00f08947 */ /* 0x010fea000383ffff */
[----:B------:R-:W-:Y:S05]  /*92a0*/  BRA `(.L_x_176) ;  /* 0xffffffb000c87947 */ /* 0x000fea000383ffff */
.L_x_88:
[----:B------:R-:W-:Y:S07]  /*92b0*/  MOV R0, UR6 ;  /* 0x0000000600007c02 */ /* 0x000fee0008000f00 */
.L_x_177:
[----:B--2---:R2:W4:Y:S02]  /*92c0*/  SYNCS.PHASECHK.TRANS64.TRYWAIT P0, [R0+URZ+0x78], R3 ;  /* 0x00007803000075a7 */ /* 0x00452400080011ff */
[----:B----4-:R-:W-:Y:S05]  /*92d0*/  @!P0 NANOSLEEP.SYNCS 0x989680 ;  /* 0x009896800000895d */ /* 0x010fea0003900000 */
[----:B------:R-:W4:Y:S02]  /*92e0*/  @!P0 SYNCS.PHASECHK.TRANS64 P0, [R0+URZ+0x78], R3 ;  /* 0x00007803000085a7 */ /* 0x000f2400080010ff */
[----:B----4-:R-:W-:Y:S05]  /*92f0*/  @!P0 BRA `(.L_x_177) ;  /* 0xfffffffc00f08947 */ /* 0x010fea000383ffff */
[----:B------:R-:W-:Y:S05]  /*9300*/  BRA `(.L_x_87) ;  /* 0xffffffb400a87947 */ /* 0x000fea000383ffff */
.L_x_91:
[----:B------:R-:W-:Y:S07]  /*9310*/  MOV R3, UR6 ;  /* 0x0000000600037c02 */ /* 0x000fee0008000f00 */
.L_x_178:
[----:B-1----:R1:W2:Y:S02]  /*9320*/  SYNCS.PHASECHK.TRANS64.TRYWAIT P0, [R3+URZ+0x50], R12 ;  /* 0x0000500c030075a7 */ /* 0x0022a400080011ff */
[----:B--2---:R-:W-:Y:S05]  /*9330*/  @!P0 NANOSLEEP.SYNCS 0x989680 ;  /* 0x009896800000895d */ /* 0x004fea0003900000 */
[----:B------:R-:W2:Y:S02]  /*9340*/  @!P0 SYNCS.PHASECHK.TRANS64 P0, [R3+URZ+0x50], R12 ;  /* 0x0000500c030085a7 */ /* 0x000ea400080010ff */
[----:B--2---:R-:W-:Y:S05]  /*9350*/  @!P0 BRA `(.L_x_178) ;  /* 0xfffffffc00f08947 */ /* 0x004fea000383ffff */
[----:B------:R-:W-:Y:S05]  /*9360*/  BRA `(.L_x_179) ;  /* 0xffffffb800207947 */ /* 0x000fea000383ffff */
.L_x_92:
[----:B-1----:R-:W-:Y:S07]  /*9370*/  MOV R3, UR6 ;  /* 0x0000000600037c02 */ /* 0x002fee0008000f00 */
.L_x_180:
[----:B-1----:R1:W2:Y:S02]  /*9380*/  SYNCS.PHASECHK.TRANS64.TRYWAIT P0, [R3+URZ+0x58], R12 ;  /* 0x0000580c030075a7 */ /* 0x0022a400080011ff */
[----:B--2---:R-:W-:Y:S05]  /*9390*/  @!P0 NANOSLEEP.SYNCS 0x989680 ;  /* 0x009896800000895d */ /* 0x004fea0003900000 */
[----:B------:R-:W2:Y:S02]  /*93a0*/  @!P0 SYNCS.PHASECHK.TRANS64 P0, [R3+URZ+0x58], R12 ;  /* 0x0000580c030085a7 */ /* 0x000ea400080010ff */
[----:B--2---:R-:W-:Y:S05]  /*93b0*/  @!P0 BRA `(.L_x_180) ;  /* 0xfffffffc00f08947 */ /* 0x004fea000383ffff */
[----:B------:R-:W-:Y:S05]  /*93c0*/  BRA `(.L_x_181) ;  /* 0xffffffb8005c7947 */ /* 0x000fea000383ffff */
.L_x_93:
[----:B-1----:R-:W-:Y:S07]  /*93d0*/  MOV R3, UR6 ;  /* 0x0000000600037c02 */ /* 0x002fee0008000f00 */
.L_x_182:
[----:B-1----:R1:W2:Y:S02]  /*93e0*/  SYNCS.PHASECHK.TRANS64.TRYWAIT P0, [R3+URZ+0x60], R12 ;  /* 0x0000600c030075a7 */ /* 0x0022a400080011ff */
[----:B--2---:R-:W-:Y:S05]  /*93f0*/  @!P0 NANOSLEEP.SYNCS 0x989680 ;  /* 0x009896800000895d */ /* 0x004fea0003900000 */
[----:B------:R-:W2:Y:S02]  /*9400*/  @!P0 SYNCS.PHASECHK.TRANS64 P0, [R3+URZ+0x60], R12 ;  /* 0x0000600c030085a7 */ /* 0x000ea400080010ff */
[----:B--2---:R-:W-:Y:S05]  /*9410*/  @!P0 BRA `(.L_x_182) ;  /* 0xfffffffc00f08947 */ /* 0x004fea000383ffff */
[----:B------:R-:W-:Y:S05]  /*9420*/  BRA `(.L_x_183) ;  /* 0xffffffb800a47947 */ /* 0x000fea000383ffff */
.L_x_94:
[----:B------:R-:W-:Y:S07]  /*9430*/  MOV R3, UR6 ;  /* 0x0000000600037c02 */ /* 0x000fee0008000f00 */
.L_x_184:
[----:B-1----:R1:W2:Y:S02]  /*9440*/  SYNCS.PHASECHK.TRANS64.TRYWAIT P0, [R3+URZ+0x68], R12 ;  /* 0x0000680c030075a7 */ /* 0x0022a400080011ff */
[----:B--2---:R-:W-:Y:S05]  /*9450*/  @!P0 NANOSLEEP.SYNCS 0x989680 ;  /* 0x009896800000895d */ /* 0x004fea0003900000 */
[----:B------:R-:W2:Y:S02]  /*9460*/  @!P0 SYNCS.PHASECHK.TRANS64 P0, [R3+URZ+0x68], R12 ;  /* 0x0000680c030085a7 */ /* 0x000ea400080010ff */
[----:B--2---:R-:W-:Y:S05]  /*9470*/  @!P0 BRA `(.L_x_184) ;  /* 0xfffffffc00f08947 */ /* 0x004fea000383ffff */
[----:B------:R-:W-:Y:S05]  /*9480*/  BRA `(.L_x_185) ;  /* 0xffffffbc002c7947 */ /* 0x000fea000383ffff */
.L_x_96:
[----:B------:R-:W-:-:S07]  /*9490*/  MOV R0, UR6 ;  /* 0x0000000600007c02 */ /* 0x000fce0008000f00 */
.L_x_186:
[----:B-1----:R1:W4:Y:S02]  /*94a0*/  SYNCS.PHASECHK.TRANS64.TRYWAIT P0, [R0+URZ+0x50], R3 ;  /* 0x00005003000075a7 */ /* 0x00232400080011ff */
[----:B----4-:R-:W-:Y:S05]  /*94b0*/  @!P0 NANOSLEEP.SYNCS 0x989680 ;  /* 0x009896800000895d */ /* 0x010fea0003900000 */
[----:B------:R-:W4:Y:S02]  /*94c0*/  @!P0 SYNCS.PHASECHK.TRANS64 P0, [R0+URZ+0x50], R3 ;  /* 0x00005003000085a7 */ /* 0x000f2400080010ff */
[----:B----4-:R-:W-:Y:S05]  /*94d0*/  @!P0 BRA `(.L_x_186) ;  /* 0xfffffffc00f08947 */ /* 0x010fea000383ffff */
[----:B------:R-:W-:Y:S05]  /*94e0*/  BRA `(.L_x_187) ;  /* 0xffffffbc009c7947 */ /* 0x000fea000383ffff */
.L_x_97:
[----:B-1----:R-:W-:-:S07]  /*94f0*/  MOV R0, UR6 ;  /* 0x0000000600007c02 */ /* 0x002fce0008000f00 */
.L_x_188:
[----:B-1----:R1:W4:Y:S02]  /*9500*/  SYNCS.PHASECHK.TRANS64.TRYWAIT P0, [R0+URZ+0x58], R3 ;  /* 0x00005803000075a7 */ /* 0x00232400080011ff */
[----:B----4-:R-:W-:Y:S05]  /*9510*/  @!P0 NANOSLEEP.SYNCS 0x989680 ;  /* 0x009896800000895d */ /* 0x010fea0003900000 */
[----:B------:R-:W4:Y:S02]  /*9520*/  @!P0 SYNCS.PHASECHK.TRANS64 P0, [R0+URZ+0x58], R3 ;  /* 0x00005803000085a7 */ /* 0x000f2400080010ff */
[----:B----4-:R-:W-:Y:S05]  /*9530*/  @!P0 BRA `(.L_x_188) ;  /* 0xfffffffc00f08947 */ /* 0x010fea000383ffff */
[----:B------:R-:W-:Y:S05]  /*9540*/  BRA `(.L_x_189) ;  /* 0xffffffbc008c7947 */ /* 0x000fea000383ffff */
.L_x_98:
[----:B-1----:R-:W-:-:S07]  /*9550*/  MOV R0, UR6 ;  /* 0x0000000600007c02 */ /* 0x002fce0008000f00 */
.L_x_190:
[----:B-1----:R1:W4:Y:S02]  /*9560*/  SYNCS.PHASECHK.TRANS64.TRYWAIT P0, [R0+URZ+0x60], R3 ;  /* 0x00006003000075a7 */ /* 0x00232400080011ff */
[----:B----4-:R-:W-:Y:S05]  /*9570*/  @!P0 NANOSLEEP.SYNCS 0x989680 ;  /* 0x009896800000895d */ /* 0x010fea0003900000 */
[----:B------:R-:W4:Y:S02]  /*9580*/  @!P0 SYNCS.PHASECHK.TRANS64 P0, [R0+URZ+0x60], R3 ;  /* 0x00006003000085a7 */ /* 0x000f2400080010ff */
[----:B----4-:R-:W-:Y:S05]  /*9590*/  @!P0 BRA `(.L_x_190) ;  /* 0xfffffffc00f08947 */ /* 0x010fea000383ffff */
[----:B------:R-:W-:Y:S05]  /*95a0*/  BRA `(.L_x_191) ;  /* 0xffffffbc007c7947 */ /* 0x000fea000383ffff */
.L_x_100:
[----:B--2---:R2:W4:Y:S02]  /*95b0*/  SYNCS.PHASECHK.TRANS64.TRYWAIT P0, [R0+URZ+0x80], R3 ;  /* 0x00008003000075a7 */ /* 0x00452400080011ff */
[----:B----4-:R-:W-:Y:S05]  /*95c0*/  @!P0 NANOSLEEP.SYNCS 0x989680 ;  /* 0x009896800000895d */ /* 0x010fea0003900000 */
[----:B------:R-:W4:Y:S02]  /*95d0*/  @!P0 SYNCS.PHASECHK.TRANS64 P0, [R0+URZ+0x80], R3 ;  /* 0x00008003000085a7 */ /* 0x000f2400080010ff */
[----:B----4-:R-:W-:Y:S05]  /*95e0*/  @!P0 BRA `(.L_x_100) ;  /* 0xfffffffc00f08947 */ /* 0x010fea000383ffff */
[----:B------:R-:W-:Y:S05]  /*95f0*/  BRA `(.L_x_192) ;  /* 0xffffffc000447947 */ /* 0x000fea000383ffff */
.L_x_111:
[----:B-1----:R-:W-:Y:S04]  /*9600*/  MOV R0, UR48 ;  /* 0x0000003000007c02 */ /* 0x002fe80008000f00 */
[----:B------:R1:W3:Y:S03]  /*9610*/  SYNCS.PHASECHK.TRANS64.TRYWAIT P1, [R0+URZ+0x30], R5 ;  /* 0x00003005000075a7 */ /* 0x0002e600080211ff */
[----:B---3--:R-:W-:Y:S05]  /*9620*/  @!P1 NANOSLEEP.SYNCS 0x989680 ;  /* 0x009896800000995d */ /* 0x008fea0003900000 */
[----:B------:R-:W3:Y:S02]  /*9630*/  @!P1 SYNCS.PHASECHK.TRANS64 P1, [R0+URZ+0x30], R5 ;  /* 0x00003005000095a7 */ /* 0x000ee400080210ff */
[----:B---3--:R-:W-:Y:S05]  /*9640*/  @!P1 BRA `(.L_x_111) ;  /* 0xfffffffc00ec9947 */ /* 0x008fea000383ffff */
[----:B------:R-:W-:Y:S05]  /*9650*/  BRA `(.L_x_110) ;  /* 0xffffffcc00507947 */ /* 0x000fea000383ffff */
.L_x_113:
[----:B-1----:R1:W4:Y:S02]  /*9660*/  SYNCS.PHASECHK.TRANS64.TRYWAIT P0, [R88+URZ+0xa0], R3 ;  /* 0x0000a003580075a7 */ /* 0x00232400080011ff */
[----:B----4-:R-:W-:Y:S05]  /*9670*/  @!P0 NANOSLEEP.SYNCS 0x989680 ;  /* 0x009896800000895d */ /* 0x010fea0003900000 */
[----:B------:R-:W4:Y:S02]  /*9680*/  @!P0 SYNCS.PHASECHK.TRANS64 P0, [R88+URZ+0xa0], R3 ;  /* 0x0000a003580085a7 */ /* 0x000f2400080010ff */
[----:B----4-:R-:W-:Y:S05]  /*9690*/  @!P0 BRA `(.L_x_113) ;  /* 0xfffffffc00f08947 */ /* 0x010fea000383ffff */
[----:B------:R-:W-:Y:S05]  /*96a0*/  BRA `(.L_x_112) ;  /* 0xffffffcc00787947 */ /* 0x000fea000383ffff */
.L_x_122:
[----:B-1----:R1:W2:Y:S02]  /*96b0*/  SYNCS.PHASECHK.TRANS64.TRYWAIT P0, [R3+URZ+0x30], R0 ;  /* 0x00003000030075a7 */ /* 0x0022a400080011ff */
[----:B--2---:R-:W-:Y:S05]  /*96c0*/  @!P0 NANOSLEEP.SYNCS 0x989680 ;  /* 0x009896800000895d */ /* 0x004fea0003900000 */
[----:B------:R-:W2:Y:S02]  /*96d0*/  @!P0 SYNCS.PHASECHK.TRANS64 P0, [R3+URZ+0x30], R0 ;  /* 0x00003000030085a7 */ /* 0x000ea400080010ff */
[----:B--2---:R-:W-:Y:S05]  /*96e0*/  @!P0 BRA `(.L_x_122) ;  /* 0xfffffffc00f08947 */ /* 0x004fea000383ffff */
[----:B------:R-:W-:Y:S05]  /*96f0*/  BRA `(.L_x_121) ;  /* 0xffffffd400947947 */ /* 0x000fea000383ffff */
.L_x_130:
[----:B-1----:R1:W2:Y:S02]  /*9700*/  SYNCS.PHASECHK.TRANS64.TRYWAIT P0, [R92+URZ+0x30], R5 ;  /* 0x000030055c0075a7 */ /* 0x0022a400080011ff */
[----:B--2---:R-:W-:Y:S05]  /*9710*/  @!P0 NANOSLEEP.SYNCS 0x989680 ;  /* 0x009896800000895d */ /* 0x004fea0003900000 */
[----:B------:R-:W2:Y:S02]  /*9720*/  @!P0 SYNCS.PHASECHK.TRANS64 P0, [R92+URZ+0x30], R5 ;  /* 0x000030055c0085a7 */ /* 0x000ea400080010ff */
[----:B--2---:R-:W-:Y:S05]  /*9730*/  @!P0 BRA `(.L_x_130) ;  /* 0xfffffffc00f08947 */ /* 0x004fea000383ffff */
[----:B------:R-:W-:Y:S05]  /*9740*/  BRA `(.L_x_129) ;  /* 0xffffffdc00d47947 */ /* 0x000fea000383ffff */
.L_x_138:
[----:B-1----:R1:W2:Y:S02]  /*9750*/  SYNCS.PHASECHK.TRANS64.TRYWAIT P0, [R92+URZ+0x30], R5 ;  /* 0x000030055c0075a7 */ /* 0x0022a400080011ff */
[----:B--2---:R-:W-:Y:S05]  /*9760*/  @!P0 NANOSLEEP.SYNCS 0x989680 ;  /* 0x009896800000895d */ /* 0x004fea0003900000 */
[----:B------:R-:W2:Y:S02]  /*9770*/  @!P0 SYNCS.PHASECHK.TRANS64 P0, [R92+URZ+0x30], R5 ;  /* 0x000030055c0085a7 */ /* 0x000ea400080010ff */
[----:B--2---:R-:W-:Y:S05]  /*9780*/  @!P0 BRA `(.L_x_138) ;  /* 0xfffffffc00f08947 */ /* 0x004fea000383ffff */
[----:B------:R-:W-:Y:S05]  /*9790*/  BRA `(.L_x_137) ;  /* 0xffffffe800147947 */ /* 0x000fea000383ffff */
        .weak           $__internal_0_$__cuda_sm10x_tcgen05_guardrail_trap_col_being_dealloced_not_returned_by_alloc
        .type           $__internal_0_$__cuda_sm10x_tcgen05_guardrail_trap_col_being_dealloced_not_returned_by_alloc,@function
        .size           $__internal_0_$__cuda_sm10x_tcgen05_guardrail_trap_col_being_dealloced_not_returned_by_alloc,($__internal_1_$__cuda_sm10x_tcgen05_guardrail_trap_phase_invalid_during_alloc - $__internal_0_$__cuda_sm10x_tcgen05_guardrail_trap_col_being_dealloced_not_returned_by_alloc)
$__internal_0_$__cuda_sm10x_tcgen05_guardrail_trap_col_being_dealloced_not_returned_by_alloc:
[----:B------:R-:W-:Y:S05]  /*97a0*/  BPT.TRAP 0x1 ;  /* 0x000000040000795c */ /* 0x000fea0000300000 */
[----:B------:R-:W-:-:S04]  /*97b0*/  HFMA2 R3, -RZ, RZ, 0, 0 ;  /* 0x00000000ff037431 */ /* 0x000fc800000001ff */
[----:B------:R-:W-:Y:S05]  /*97c0*/  RET.REL.NODEC R2 `(_ZN7cutlass13device_kernelINS_4gemm6kernel13GemmUniversalIN4cute5tupleIJiiiiEEENS1_10collective13CollectiveMmaINS1_35MainloopSm100TmaUmmaWarpSpecializedILi3ELi2ELi4ENS5_IJNS4_1CILi2EEENSA_ILi1EEESC_EEEEENS5_IJNSA_ILi256EEENSA_ILi64EEESG_EEENS_10tfloat32_tENS5_IJlSC_lEEESI_SJ_NS4_8TiledMMAINS4_8MMA_AtomIJNS4_23SM100_MMA_TF32_2x1SM_SSISI_SI_fLi256ELi64ELNS4_4UMMA5MajorE0ELSO_0ELNSN_7ScaleInE0ELSP_0EEEEEENS4_6LayoutINS5_IJSC_SC_SC_EEENS5_IJNSA_ILi0EEESU_SU_EEEEENS5_IJNS4_10UnderscoreESX_SX_EEEEENS4_18SM100_TMA_2SM_LOADENS4_14ComposedLayoutINS4_7SwizzleILi3ELi4ELi3EEENS4_18smem_ptr_flag_bitsILi32EEENSS_INS5_IJNSA_ILi8EEENSA_ILi32EEEEEENS5_IJS17_SC_EEEEEEEvNS4_8identityES10_S1B_vS1C_EENS_8epilogue10collective18CollectiveEpilogueINS1E_23Sm100TmaWarpSpecializedILi4ELi2ELi16ELb1ELb0EEEJNS5_IJNSA_ILi128EEESG_SG_EEENS5_IJNSS_IS1J_SC_EENSS_INSA_ILi16EEESC_EEEEESI_SJ_SI_SJ_NS1E_6fusion15FusionCallbacksIS1I_NS1P_17LinearCombinationISI_fSI_fLNS_15FloatRoundStyleE2EEES1K_S1O_JEEENS4_5SM1004TMEM4LOAD26SM100_TMEM_LOAD_32dp32b16xENS4_13SM90_TMA_LOADENS11_INS12_ILi2ELi4ELi3EEES15_NSS_INS5_IJS16_S1M_EEENS5_IJS1M_SC_EEEEEEENS4_39AutoVectorizingCopyWithAssumedAlignmentILi128EEENS4_14SM90_TMA_STOREES24_S26_S26_EEEvvEEEEvNT_6ParamsE) ;  /* 0xffffff68020c7950 */ /* 0x000fea0003c3ffff */
        .weak           $__internal_1_$__cuda_sm10x_tcgen05_guardrail_trap_phase_invalid_during_alloc
        .type           $__internal_1_$__cuda_sm10x_tcgen05_guardrail_trap_phase_invalid_during_alloc,@function
        .size           $__internal_1_$__cuda_sm10x_tcgen05_guardrail_trap_phase_invalid_during_alloc,($__internal_2_$__cuda_sm10x_tcgen05_guardrail_trap_unallocated_columns_being_dealloced - $__internal_1_$__cuda_sm10x_tcgen05_guardrail_trap_phase_invalid_during_alloc)
$__internal_1_$__cuda_sm10x_tcgen05_guardrail_trap_phase_invalid_during_alloc:
[----:B------:R-:W-:Y:S05]  /*97d0*/  BPT.TRAP 0x1 ;  /* 0x000000040000795c */ /* 0x000fea0000300000 */
[----:B------:R-:W-:-:S04]  /*97e0*/  MOV R3, 0x0 ;  /* 0x0000000000037802 */ /* 0x000fc80000000f00 */
[----:B------:R-:W-:Y:S05]  /*97f0*/  RET.REL.NODEC R2 `(_ZN7cutlass13device_kernelINS_4gemm6kernel13GemmUniversalIN4cute5tupleIJiiiiEEENS1_10collective13CollectiveMmaINS1_35MainloopSm100TmaUmmaWarpSpecializedILi3ELi2ELi4ENS5_IJNS4_1CILi2EEENSA_ILi1EEESC_EEEEENS5_IJNSA_ILi256EEENSA_ILi64EEESG_EEENS_10tfloat32_tENS5_IJlSC_lEEESI_SJ_NS4_8TiledMMAINS4_8MMA_AtomIJNS4_23SM100_MMA_TF32_2x1SM_SSISI_SI_fLi256ELi64ELNS4_4UMMA5MajorE0ELSO_0ELNSN_7ScaleInE0ELSP_0EEEEEENS4_6LayoutINS5_IJSC_SC_SC_EEENS5_IJNSA_ILi0EEESU_SU_EEEEENS5_IJNS4_10UnderscoreESX_SX_EEEEENS4_18SM100_TMA_2SM_LOADENS4_14ComposedLayoutINS4_7SwizzleILi3ELi4ELi3EEENS4_18smem_ptr_flag_bitsILi32EEENSS_INS5_IJNSA_ILi8EEENSA_ILi32EEEEEENS5_IJS17_SC_EEEEEEEvNS4_8identityES10_S1B_vS1C_EENS_8epilogue10collective18CollectiveEpilogueINS1E_23Sm100TmaWarpSpecializedILi4ELi2ELi16ELb1ELb0EEEJNS5_IJNSA_ILi128EEESG_SG_EEENS5_IJNSS_IS1J_SC_EENSS_INSA_ILi16EEESC_EEEEESI_SJ_SI_SJ_NS1E_6fusion15FusionCallbacksIS1I_NS1P_17LinearCombinationISI_fSI_fLNS_15FloatRoundStyleE2EEES1K_S1O_JEEENS4_5SM1004TMEM4LOAD26SM100_TMEM_LOAD_32dp32b16xENS4_13SM90_TMA_LOADENS11_INS12_ILi2ELi4ELi3EEES15_NSS_INS5_IJS16_S1M_EEENS5_IJS1M_SC_EEEEEEENS4_39AutoVectorizingCopyWithAssumedAlignmentILi128EEENS4_14SM90_TMA_STOREES24_S26_S26_EEEvvEEEEvNT_6ParamsE) ;  /* 0xffffff6802007950 */ /* 0x000fea0003c3ffff */
        .weak           $__internal_2_$__cuda_sm10x_tcgen05_guardrail_trap_unallocated_columns_being_dealloced
        .type           $__internal_2_$__cuda_sm10x_tcgen05_guardrail_trap_unallocated_columns_being_dealloced,@function
        .size           $__internal_2_$__cuda_sm10x_tcgen05_guardrail_trap_unallocated_columns_being_dealloced,(.L_x_194 - $__internal_2_$__cuda_sm10x_tcgen05_guardrail_trap_unallocated_columns_being_dealloced)
$__internal_2_$__cuda_sm10x_tcgen05_guardrail_trap_unallocated_columns_being_dealloced:
[----:B------:R-:W-:Y:S05]  /*9800*/  BPT.TRAP 0x1 ;  /* 0x000000040000795c */ /* 0x000fea0000300000 */
[----:B------:R-:W-:-:S04]  /*9810*/  HFMA2 R3, -RZ, RZ, 0, 0 ;  /* 0x00000000ff037431 */ /* 0x000fc800000001ff */
[----:B------:R-:W-:Y:S05]  /*9820*/  RET.REL.NODEC R2 `(_ZN7cutlass13device_kernelINS_4gemm6kernel13GemmUniversalIN4cute5tupleIJiiiiEEENS1_10collective13CollectiveMmaINS1_35MainloopSm100TmaUmmaWarpSpecializedILi3ELi2ELi4ENS5_IJNS4_1CILi2EEENSA_ILi1EEESC_EEEEENS5_IJNSA_ILi256EEENSA_ILi64EEESG_EEENS_10tfloat32_tENS5_IJlSC_lEEESI_SJ_NS4_8TiledMMAINS4_8MMA_AtomIJNS4_23SM100_MMA_TF32_2x1SM_SSISI_SI_fLi256ELi64ELNS4_4UMMA5MajorE0ELSO_0ELNSN_7ScaleInE0ELSP_0EEEEEENS4_6LayoutINS5_IJSC_SC_SC_EEENS5_IJNSA_ILi0EEESU_SU_EEEEENS5_IJNS4_10UnderscoreESX_SX_EEEEENS4_18SM100_TMA_2SM_LOADENS4_14ComposedLayoutINS4_7SwizzleILi3ELi4ELi3EEENS4_18smem_ptr_flag_bitsILi32EEENSS_INS5_IJNSA_ILi8EEENSA_ILi32EEEEEENS5_IJS17_SC_EEEEEEEvNS4_8identityES10_S1B_vS1C_EENS_8epilogue10collective18CollectiveEpilogueINS1E_23Sm100TmaWarpSpecializedILi4ELi2ELi16ELb1ELb0EEEJNS5_IJNSA_ILi128EEESG_SG_EEENS5_IJNSS_IS1J_SC_EENSS_INSA_ILi16EEESC_EEEEESI_SJ_SI_SJ_NS1E_6fusion15FusionCallbacksIS1I_NS1P_17LinearCombinationISI_fSI_fLNS_15FloatRoundStyleE2EEES1K_S1O_JEEENS4_5SM1004TMEM4LOAD26SM100_TMEM_LOAD_32dp32b16xENS4_13SM90_TMA_LOADENS11_INS12_ILi2ELi4ELi3EEES15_NSS_INS5_IJS16_S1M_EEENS5_IJS1M_SC_EEEEEEENS4_39AutoVectorizingCopyWithAssumedAlignmentILi128EEENS4_14SM90_TMA_STOREES24_S26_S26_EEEvvEEEEvNT_6ParamsE) ;  /* 0xffffff6402f47950 */ /* 0x000fea0003c3ffff */
.L_x_193:
[----:B------:R-:W-:-:S00]  /*9830*/  BRA `(.L_x_193) ;  /* 0xfffffffc00fc7947 */ /* 0x000fc0000383ffff */
[----:B------:R-:W-:-:S00]  /*9840*/  NOP ;  /* 0x0000000000007918 */ /* 0x000fc00000000000 */
        /* <DEDUP_REMOVED lines=11> */
.L_x_194:


//--------------------- .nv.global.init           --------------------------
	.section	.nv.global.init,"aw",@progbits
.nv.global.init:
	.type		$str$27,@object
	.size		$str$27,($str$28 - $str$27)
$str$27:
        /*0000*/ 	.byte	0x28, 0x61, 0x64, 0x64, 0x72, 0x65, 0x73, 0x73, 0x20, 0x26, 0x20, 0x6d, 0x61, 0x73, 0x6b, 0x29
        /*0010*/ 	.byte	0x20, 0x3d, 0x3d, 0x20, 0x30, 0x00
	.type		$str$28,@object
	.size		$str$28,($str$26 - $str$28)
$str$28:
        /*0016*/ 	.byte	0x2f, 0x74, 0x6d, 0x70, 0x2f, 0x63, 0x75, 0x74, 0x6c, 0x61, 0x73, 0x73, 0x5f, 0x73, 0x77, 0x65
        /*0026*/ 	.byte	0x65, 0x70, 0x5f, 0x73, 0x72, 0x63, 0x2f, 0x69, 0x6e, 0x63, 0x6c, 0x75, 0x64, 0x65, 0x2f, 0x63
        /*0036*/ 	.byte	0x75, 0x74, 0x65, 0x2f, 0x70, 0x6f, 0x69, 0x6e, 0x74, 0x65, 0x72, 0x5f, 0x66, 0x6c, 0x61, 0x67
        /*0046*/ 	.byte	0x67, 0x65, 0x64, 0x2e, 0x68, 0x70, 0x70, 0x00
	.type		$str$26,@object
	.size		$str$26,($str$25 - $str$26)
$str$26:
        /*004e*/ 	.byte	0x2f, 0x74, 0x6d, 0x70, 0x2f, 0x63, 0x75, 0x74, 0x6c, 0x61, 0x73, 0x73, 0x5f, 0x73, 0x77, 0x65
        /*005e*/ 	.byte	0x65, 0x70, 0x5f, 0x73, 0x72, 0x63, 0x2f, 0x69, 0x6e, 0x63, 0x6c, 0x75, 0x64, 0x65, 0x2f, 0x63
        /*006e*/ 	.byte	0x75, 0x74, 0x65, 0x2f, 0x61, 0x74, 0x6f, 0x6d, 0x2f, 0x63, 0x6f, 0x70, 0x79, 0x5f, 0x74, 0x72
        /*007e*/ 	.byte	0x61, 0x69, 0x74, 0x73, 0x5f, 0x73, 0x6d, 0x31, 0x30, 0x30, 0x2e, 0x68, 0x70, 0x70, 0x00
	.type		$str$25,@object
	.size		$str$25,(__unnamed_1 - $str$25)
$str$25:
        /*008d*/ 	.byte	0x28, 0x28, 0x75, 0x69, 0x6e, 0x74, 0x33, 0x32, 0x5f, 0x74, 0x28, 0x74, 0x68, 0x72, 0x65, 0x61
        /*009d*/ 	.byte	0x64, 0x49, 0x64, 0x78, 0x2e, 0x78, 0x29, 0x20, 0x2f, 0x20, 0x33, 0x32, 0x29, 0x20, 0x25, 0x20
        /*00ad*/ 	.byte	0x34, 0x29, 0x20, 0x3d, 0x3d, 0x20, 0x28, 0x28, 0x28, 0x74, 0x6d, 0x65, 0x6d, 0x5f, 0x61, 0x64
        /*00bd*/ 	.byte	0x64, 0x72, 0x20, 0x3e, 0x3e, 0x20, 0x31, 0x36, 0x29, 0x20, 0x2f, 0x20, 0x33, 0x32, 0x29, 0x20
        /*00cd*/ 	.byte	0x25, 0x20, 0x34, 0x29, 0x00
	.type		__unnamed_1,@object
	.size		__unnamed_1,(__unnamed_2 - __unnamed_1)
__unnamed_1:
        /*00d2*/ 	.byte	0x61, 0x75, 0x74, 0x6f, 0x20, 0x63, 0x75, 0x74, 0x65, 0x3a, 0x3a, 0x61, 0x73, 0x5f, 0x70, 0x6f
        /* <DEDUP_REMOVED lines=24> */
        /*0262*/ 	.byte	0x32, 0x30, 0x34, 0x38, 0x3e, 0x3e, 0x3e, 0x3e, 0x5d, 0x00
	.type		__unnamed_2,@object
	.size		__unnamed_2,(.L_2 - __unnamed_2)
__unnamed_2:
        /* <DEDUP_REMOVED lines=42> */
        /*050c*/ 	.byte	0x3e, 0x5d, 0x00
.L_2:


//--------------------- .nv.shared._ZN7cutlass13device_kernelINS_4gemm6kernel13GemmUniversalIN4cute5tupleIJiiiiEEENS1_10collective13CollectiveMmaINS1_35MainloopSm100TmaUmmaWarpSpecializedILi3ELi2ELi4ENS5_IJNS4_1CILi2EEENSA_ILi1EEESC_EEEEENS5_IJNSA_ILi256EEENSA_ILi64EEESG_EEENS_10tfloat32_tENS5_IJlSC_lEEESI_SJ_NS4_8TiledMMAINS4_8MMA_AtomIJNS4_23SM100_MMA_TF32_2x1SM_SSISI_SI_fLi256ELi64ELNS4_4UMMA5MajorE0ELSO_0ELNSN_7ScaleInE0ELSP_0EEEEEENS4_6LayoutINS5_IJSC_SC_SC_EEENS5_IJNSA_ILi0EEESU_SU_EEEEENS5_IJNS4_10UnderscoreESX_SX_EEEEENS4_18SM100_TMA_2SM_LOADENS4_14ComposedLayoutINS4_7SwizzleILi3ELi4ELi3EEENS4_18smem_ptr_flag_bitsILi32EEENSS_INS5_IJNSA_ILi8EEENSA_ILi32EEEEEENS5_IJS17_SC_EEEEEEEvNS4_8identityES10_S1B_vS1C_EENS_8epilogue10collective18CollectiveEpilogueINS1E_23Sm100TmaWarpSpecializedILi4ELi2ELi16ELb1ELb0EEEJNS5_IJNSA_ILi128EEESG_SG_EEENS5_IJNSS_IS1J_SC_EENSS_INSA_ILi16EEESC_EEEEESI_SJ_SI_SJ_NS1E_6fusion15FusionCallbacksIS1I_NS1P_17LinearCombinationISI_fSI_fLNS_15FloatRoundStyleE2EEES1K_S1O_JEEENS4_5SM1004TMEM4LOAD26SM100_TMEM_LOAD_32dp32b16xENS4_13SM90_TMA_LOADENS11_INS12_ILi2ELi4ELi3EEES15_NSS_INS5_IJS16_S1M_EEENS5_IJS1M_SC_EEEEEEENS4_39AutoVectorizingCopyWithAssumedAlignmentILi128EEENS4_14SM90_TMA_STOREES24_S26_S26_EEEvvEEEEvNT_6ParamsE --------------------------
	.section	.nv.shared._ZN7cutlass13device_kernelINS_4gemm6kernel13GemmUniversalIN4cute5tupleIJiiiiEEENS1_10collective13CollectiveMmaINS1_35MainloopSm100TmaUmmaWarpSpecializedILi3ELi2ELi4ENS5_IJNS4_1CILi2EEENSA_ILi1EEESC_EEEEENS5_IJNSA_ILi256EEENSA_ILi64EEESG_EEENS_10tfloat32_tENS5_IJlSC_lEEESI_SJ_NS4_8TiledMMAINS4_8MMA_AtomIJNS4_23SM100_MMA_TF32_2x1SM_SSISI_SI_fLi256ELi64ELNS4_4UMMA5MajorE0ELSO_0ELNSN_7ScaleInE0ELSP_0EEEEEENS4_6LayoutINS5_IJSC_SC_SC_EEENS5_IJNSA_ILi0EEESU_SU_EEEEENS5_IJNS4_10UnderscoreESX_SX_EEEEENS4_18SM100_TMA_2SM_LOADENS4_14ComposedLayoutINS4_7SwizzleILi3ELi4ELi3EEENS4_18smem_ptr_flag_bitsILi32EEENSS_INS5_IJNSA_ILi8EEENSA_ILi32EEEEEENS5_IJS17_SC_EEEEEEEvNS4_8identityES10_S1B_vS1C_EENS_8epilogue10collective18CollectiveEpilogueINS1E_23Sm100TmaWarpSpecializedILi4ELi2ELi16ELb1ELb0EEEJNS5_IJNSA_ILi128EEESG_SG_EEENS5_IJNSS_IS1J_SC_EENSS_INSA_ILi16EEESC_EEEEESI_SJ_SI_SJ_NS1E_6fusion15FusionCallbacksIS1I_NS1P_17LinearCombinationISI_fSI_fLNS_15FloatRoundStyleE2EEES1K_S1O_JEEENS4_5SM1004TMEM4LOAD26SM100_TMEM_LOAD_32dp32b16xENS4_13SM90_TMA_LOADENS11_INS12_ILi2ELi4ELi3EEES15_NSS_INS5_IJS16_S1M_EEENS5_IJS1M_SC_EEEEEEENS4_39AutoVectorizingCopyWithAssumedAlignmentILi128EEENS4_14SM90_TMA_STOREES24_S26_S26_EEEvvEEEEvNT_6ParamsE,"aw",@nobits
	.sectionflags	@""
	.align	16
	.zero		1024


//--------------------- .nv.shared.reserved.0     --------------------------
	.section	.nv.shared.reserved.0,"aw",@nobits
	.weak		__nv_reservedSMEM_offset_0_alias
	.size		__nv_reservedSMEM_offset_0_alias, 0, 64
	.other		__nv_reservedSMEM_offset_0_alias,@"STO_CUDA_RESERVED_SHARED STV_DEFAULT"
__nv_reservedSMEM_offset_0_alias:
	.zero		0
.nv.shared.reserved.0:
	.zero		64
	.weak		__nv_reservedSMEM_tcgen05_partition
	.type		__nv_reservedSMEM_tcgen05_partition,@object
	.size		__nv_reservedSMEM_tcgen05_partition,(.L_0 - __nv_reservedSMEM_tcgen05_partition)
__nv_reservedSMEM_tcgen05_partition:
	.zero		32
.L_0:


//--------------------- .nv.global                --------------------------
	.section	.nv.global,"aw",@nobits
.nv.global:
	.type		_ZN40_INTERNAL_2b4a9a3f_4_k_cu_922d25ef_111174cute1_E,@object
	.size		_ZN40_INTERNAL_2b4a9a3f_4_k_cu_922d25ef_111174cute1_E,(_ZN40_INTERNAL_2b4a9a3f_4_k_cu_922d25ef_111174cuda3std3__45__cpo6cbeginE - _ZN40_INTERNAL_2b4a9a3f_4_k_cu_922d25ef_111174cute1_E)
_ZN40_INTERNAL_2b4a9a3f_4_k_cu_922d25ef_111174cute1_E:
	.zero		1
	.type		_ZN40_INTERNAL_2b4a9a3f_4_k_cu_922d25ef_111174cuda3std3__45__cpo6cbeginE,@object
	.size		_ZN40_INTERNAL_2b4a9a3f_4_k_cu_922d25ef_111174cuda3std3__45__cpo6cbeginE,(_ZN40_INTERNAL_2b4a9a3f_4_k_cu_922d25ef_111174cuda3std3__48in_placeE - _ZN40_INTERNAL_2b4a9a3f_4_k_cu_922d25ef_111174cuda3std3__45__cpo6cbeginE)
_ZN40_INTERNAL_2b4a9a3f_4_k_cu_922d25ef_111174cuda3std3__45__cpo6cbeginE:
	.zero		1
	.type		_ZN40_INTERNAL_2b4a9a3f_4_k_cu_922d25ef_111174cuda3std3__48in_placeE,@object
	.size		_ZN40_INTERNAL_2b4a9a3f_4_k_cu_922d25ef_111174cuda3std3__48in_placeE,(_ZN40_INTERNAL_2b4a9a3f_4_k_cu_922d25ef_111174cuda3std6ranges3__45__cpo9iter_moveE - _ZN40_INTERNAL_2b4a9a3f_4_k_cu_922d25ef_111174cuda3std3__48in_placeE)
_ZN40_INTERNAL_2b4a9a3f_4_k_cu_922d25ef_111174cuda3std3__48in_placeE:
	.zero		1
	.type		_ZN40_INTERNAL_2b4a9a3f_4_k_cu_922d25ef_111174cuda3std6ranges3__45__cpo9iter_moveE,@object
	.size		_ZN40_INTERNAL_2b4a9a3f_4_k_cu_922d25ef_111174cuda3std6ranges3__45__cpo9iter_moveE,(_ZN40_INTERNAL_2b4a9a3f_4_k_cu_922d25ef_111174cuda3std3__45__cpo5beginE - _ZN40_INTERNAL_2b4a9a3f_4_k_cu_922d25ef_111174cuda3std6ranges3__45__cpo9iter_moveE)
_ZN40_INTERNAL_2b4a9a3f_4_k_cu_922d25ef_111174cuda3std6ranges3__45__cpo9iter_moveE:
	.zero		1
	.type		_ZN40_INTERNAL_2b4a9a3f_4_k_cu_922d25ef_111174cuda3std3__45__cpo5beginE,@object
	.size		_ZN40_INTERNAL_2b4a9a3f_4_k_cu_922d25ef_111174cuda3std3__45__cpo5beginE,(_ZN40_INTERNAL_2b4a9a3f_4_k_cu_922d25ef_111174cuda3std3__442_GLOBAL__N__2b4a9a3f_4_k_cu_922d25ef_111176ignoreE - _ZN40_INTERNAL_2b4a9a3f_4_k_cu_922d25ef_111174cuda3std3__45__cpo5beginE)
_ZN40_INTERNAL_2b4a9a3f_4_k_cu_922d25ef_111174cuda3std3__45__cpo5beginE:
	.zero		1
	.type		_ZN40_INTERNAL_2b4a9a3f_4_k_cu_922d25ef_111174cuda3std3__442_GLOBAL__N__2b4a9a3f_4_k_cu_922d25ef_111176ignoreE,@object
	.size		_ZN40_INTERNAL_2b4a9a3f_4_k_cu_922d25ef_111174cuda3std3__442_GLOBAL__N__2b4a9a3f_4_k_cu_922d25ef_111176ignoreE,(_ZN40_INTERNAL_2b4a9a3f_4_k_cu_922d25ef_111174cute7productE - _ZN40_INTERNAL_2b4a9a3f_4_k_cu_922d25ef_111174cuda3std3__442_GLOBAL__N__2b4a9a3f_4_k_cu_922d25ef_111176ignoreE)
_ZN40_INTERNAL_2b4a9a3f_4_k_cu_922d25ef_111174cuda3std3__442_GLOBAL__N__2b4a9a3f_4_k_cu_922d25ef_111176ignoreE:
	.zero		1
	.type		_ZN40_INTERNAL_2b4a9a3f_4_k_cu_922d25ef_111174cute7productE,@object
	.size		_ZN40_INTERNAL_2b4a9a3f_4_k_cu_922d25ef_111174cute7productE,(_ZN40_INTERNAL_2b4a9a3f_4_k_cu_922d25ef_111174cuda3std3__45__cpo3endE - _ZN40_INTERNAL_2b4a9a3f_4_k_cu_922d25ef_111174cute7productE)
_ZN40_INTERNAL_2b4a9a3f_4_k_cu_922d25ef_111174cute7productE:
	.zero		1
	.type		_ZN40_INTERNAL_2b4a9a3f_4_k_cu_922d25ef_111174cuda3std3__45__cpo3endE,@object
	.size		_ZN40_INTERNAL_2b4a9a3f_4_k_cu_922d25ef_111174cuda3std3__45__cpo3endE,(_ZN40_INTERNAL_2b4a9a3f_4_k_cu_922d25ef_111174cuda3std3__419piecewise_constructE - _ZN40_INTERNAL_2b4a9a3f_4_k_cu_922d25ef_111174cuda3std3__45__cpo3endE)
_ZN40_INTERNAL_2b4a9a3f_4_k_cu_922d25ef_111174cuda3std3__45__cpo3endE:
	.zero		1
	.type		_ZN40_INTERNAL_2b4a9a3f_4_k_cu_922d25ef_111174cuda3std3__419piecewise_constructE,@object
	.size		_ZN40_INTERNAL_2b4a9a3f_4_k_cu_922d25ef_111174cuda3std3__419piecewise_constructE,(_ZN40_INTERNAL_2b4a9a3f_4_k_cu_922d25ef_111174cuda3std3__45__cpo4cendE - _ZN40_INTERNAL_2b4a9a3f_4_k_cu_922d25ef_111174cuda3std3__419piecewise_constructE)
_ZN40_INTERNAL_2b4a9a3f_4_k_cu_922d25ef_111174cuda3std3__419piecewise_constructE:
	.zero		1
	.type		_ZN40_INTERNAL_2b4a9a3f_4_k_cu_922d25ef_111174cuda3std3__45__cpo4cendE,@object
	.size		_ZN40_INTERNAL_2b4a9a3f_4_k_cu_922d25ef_111174cuda3std3__45__cpo4cendE,(_ZN40_INTERNAL_2b4a9a3f_4_k_cu_922d25ef_111174cuda3std6ranges3__45__cpo4swapE - _ZN40_INTERNAL_2b4a9a3f_4_k_cu_922d25ef_111174cuda3std3__45__cpo4cendE)
_ZN40_INTERNAL_2b4a9a3f_4_k_cu_922d25ef_111174cuda3std3__45__cpo4cendE:
	.zero		1
	.type		_ZN40_INTERNAL_2b4a9a3f_4_k_cu_922d25ef_111174cuda3std6ranges3__45__cpo4swapE,@object
	.size		_ZN40_INTERNAL_2b4a9a3f_4_k_cu_922d25ef_111174cuda3std6ranges3__45__cpo4swapE,(.L_10 - _ZN40_INTERNAL_2b4a9a3f_4_k_cu_922d25ef_111174cuda3std6ranges3__45__cpo4swapE)
_ZN40_INTERNAL_2b4a9a3f_4_k_cu_922d25ef_111174cuda3std6ranges3__45__cpo4swapE:
	.zero		1
.L_10:


//--------------------- .nv.constant0._ZN7cutlass13device_kernelINS_4gemm6kernel13GemmUniversalIN4cute5tupleIJiiiiEEENS1_10collective13CollectiveMmaINS1_35MainloopSm100TmaUmmaWarpSpecializedILi3ELi2ELi4ENS5_IJNS4_1CILi2EEENSA_ILi1EEESC_EEEEENS5_IJNSA_ILi256EEENSA_ILi64EEESG_EEENS_10tfloat32_tENS5_IJlSC_lEEESI_SJ_NS4_8TiledMMAINS4_8MMA_AtomIJNS4_23SM100_MMA_TF32_2x1SM_SSISI_SI_fLi256ELi64ELNS4_4UMMA5MajorE0ELSO_0ELNSN_7ScaleInE0ELSP_0EEEEEENS4_6LayoutINS5_IJSC_SC_SC_EEENS5_IJNSA_ILi0EEESU_SU_EEEEENS5_IJNS4_10UnderscoreESX_SX_EEEEENS4_18SM100_TMA_2SM_LOADENS4_14ComposedLayoutINS4_7SwizzleILi3ELi4ELi3EEENS4_18smem_ptr_flag_bitsILi32EEENSS_INS5_IJNSA_ILi8EEENSA_ILi32EEEEEENS5_IJS17_SC_EEEEEEEvNS4_8identityES10_S1B_vS1C_EENS_8epilogue10collective18CollectiveEpilogueINS1E_23Sm100TmaWarpSpecializedILi4ELi2ELi16ELb1ELb0EEEJNS5_IJNSA_ILi128EEESG_SG_EEENS5_IJNSS_IS1J_SC_EENSS_INSA_ILi16EEESC_EEEEESI_SJ_SI_SJ_NS1E_6fusion15FusionCallbacksIS1I_NS1P_17LinearCombinationISI_fSI_fLNS_15FloatRoundStyleE2EEES1K_S1O_JEEENS4_5SM1004TMEM4LOAD26SM100_TMEM_LOAD_32dp32b16xENS4_13SM90_TMA_LOADENS11_INS12_ILi2ELi4ELi3EEES15_NSS_INS5_IJS16_S1M_EEENS5_IJS1M_SC_EEEEEEENS4_39AutoVectorizingCopyWithAssumedAlignmentILi128EEENS4_14SM90_TMA_STOREES24_S26_S26_EEEvvEEEEvNT_6ParamsE --------------------------
	.section	.nv.constant0._ZN7cutlass13device_kernelINS_4gemm6kernel13GemmUniversalIN4cute5tupleIJiiiiEEENS1_10collective13CollectiveMmaINS1_35MainloopSm100TmaUmmaWarpSpecializedILi3ELi2ELi4ENS5_IJNS4_1CILi2EEENSA_ILi1EEESC_EEEEENS5_IJNSA_ILi256EEENSA_ILi64EEESG_EEENS_10tfloat32_tENS5_IJlSC_lEEESI_SJ_NS4_8TiledMMAINS4_8MMA_AtomIJNS4_23SM100_MMA_TF32_2x1SM_SSISI_SI_fLi256ELi64ELNS4_4UMMA5MajorE0ELSO_0ELNSN_7ScaleInE0ELSP_0EEEEEENS4_6LayoutINS5_IJSC_SC_SC_EEENS5_IJNSA_ILi0EEESU_SU_EEEEENS5_IJNS4_10UnderscoreESX_SX_EEEEENS4_18SM100_TMA_2SM_LOADENS4_14ComposedLayoutINS4_7SwizzleILi3ELi4ELi3EEENS4_18smem_ptr_flag_bitsILi32EEENSS_INS5_IJNSA_ILi8EEENSA_ILi32EEEEEENS5_IJS17_SC_EEEEEEEvNS4_8identityES10_S1B_vS1C_EENS_8epilogue10collective18CollectiveEpilogueINS1E_23Sm100TmaWarpSpecializedILi4ELi2ELi16ELb1ELb0EEEJNS5_IJNSA_ILi128EEESG_SG_EEENS5_IJNSS_IS1J_SC_EENSS_INSA_ILi16EEESC_EEEEESI_SJ_SI_SJ_NS1E_6fusion15FusionCallbacksIS1I_NS1P_17LinearCombinationISI_fSI_fLNS_15FloatRoundStyleE2EEES1K_S1O_JEEENS4_5SM1004TMEM4LOAD26SM100_TMEM_LOAD_32dp32b16xENS4_13SM90_TMA_LOADENS11_INS12_ILi2ELi4ELi3EEES15_NSS_INS5_IJS16_S1M_EEENS5_IJS1M_SC_EEEEEEENS4_39AutoVectorizingCopyWithAssumedAlignmentILi128EEENS4_14SM90_TMA_STOREES24_S26_S26_EEEvvEEEEvNT_6ParamsE,"a",@progbits
	.sectionflags	@""
	.align	4
.nv.constant0._ZN7cutlass13device_kernelINS_4gemm6kernel13GemmUniversalIN4cute5tupleIJiiiiEEENS1_10collective13CollectiveMmaINS1_35MainloopSm100TmaUmmaWarpSpecializedILi3ELi2ELi4ENS5_IJNS4_1CILi2EEENSA_ILi1EEESC_EEEEENS5_IJNSA_ILi256EEENSA_ILi64EEESG_EEENS_10tfloat32_tENS5_IJlSC_lEEESI_SJ_NS4_8TiledMMAINS4_8MMA_AtomIJNS4_23SM100_MMA_TF32_2x1SM_SSISI_SI_fLi256ELi64ELNS4_4UMMA5MajorE0ELSO_0ELNSN_7ScaleInE0ELSP_0EEEEEENS4_6LayoutINS5_IJSC_SC_SC_EEENS5_IJNSA_ILi0EEESU_SU_EEEEENS5_IJNS4_10UnderscoreESX_SX_EEEEENS4_18SM100_TMA_2SM_LOADENS4_14ComposedLayoutINS4_7SwizzleILi3ELi4ELi3EEENS4_18smem_ptr_flag_bitsILi32EEENSS_INS5_IJNSA_ILi8EEENSA_ILi32EEEEEENS5_IJS17_SC_EEEEEEEvNS4_8identityES10_S1B_vS1C_EENS_8epilogue10collective18CollectiveEpilogueINS1E_23Sm100TmaWarpSpecializedILi4ELi2ELi16ELb1ELb0EEEJNS5_IJNSA_ILi128EEESG_SG_EEENS5_IJNSS_IS1J_SC_EENSS_INSA_ILi16EEESC_EEEEESI_SJ_SI_SJ_NS1E_6fusion15FusionCallbacksIS1I_NS1P_17LinearCombinationISI_fSI_fLNS_15FloatRoundStyleE2EEES1K_S1O_JEEENS4_5SM1004TMEM4LOAD26SM100_TMEM_LOAD_32dp32b16xENS4_13SM90_TMA_LOADENS11_INS12_ILi2ELi4ELi3EEES15_NSS_INS5_IJS16_S1M_EEENS5_IJS1M_SC_EEEEEEENS4_39AutoVectorizingCopyWithAssumedAlignmentILi128EEENS4_14SM90_TMA_STOREES24_S26_S26_EEEvvEEEEvNT_6ParamsE:
	.zero		2944


//--------------------- SYMBOLS --------------------------

	.type		.nv.reservedSmem.offset0,@object
	.size		.nv.reservedSmem.offset0,0x4
	.type		.nv.reservedSmem.cap,@object
	.size		.nv.reservedSmem.cap,0x4
	.type		__assertfail,@function
